//
// Generated by NVIDIA NVVM Compiler
//
// Compiler Build ID: CL-36424714
// Cuda compilation tools, release 13.0, V13.0.88
// Based on NVVM 20.0.0
//

.version 9.0
.target sm_100
.address_size 64

	// .globl	_Z16neighbour_kernelPiS_P8Particle
.extern .func  (.param .b32 func_retval0) vprintf
(
	.param .b64 vprintf_param_0,
	.param .b64 vprintf_param_1
)
;
.func  (.param .b64 func_retval0) __internal_accurate_pow
(
	.param .b64 __internal_accurate_pow_param_0,
	.param .b64 __internal_accurate_pow_param_1
)
;
.const .align 8 .f64 d_K = 0d3FF0000000000000;
.const .align 8 .f64 d_timetick = 0d3F947AE147AE147B;
.const .align 8 .b8 d_Gravity[24] = {0, 0, 0, 0, 0, 0, 0, 0, 154, 153, 153, 153, 153, 153, 35, 192};
.const .align 8 .f64 d_Density = 0d408F400000000000;
.global .align 8 .f64 d_PI = 0d400921FB54442D18;
.const .align 8 .f64 d_H = 0d3F9EB851EB851EB8;
.const .align 8 .f64 d_MIU = 0d3F50624DD2F1A9FC;
.const .align 8 .b8 d_areaupbound[24] = {0, 0, 0, 0, 0, 0, 52, 64, 0, 0, 0, 0, 0, 0, 36, 64, 0, 0, 0, 0, 0, 0, 36, 64};
.global .attribute(.managed) .align 4 .u32 d_particleNum;
.global .align 1 .b8 _ZN29_INTERNAL_05cff72f_4_k_cu_d_K4cuda3std3__45__cpo5beginE[1];
.global .align 1 .b8 _ZN29_INTERNAL_05cff72f_4_k_cu_d_K4cuda3std3__45__cpo3endE[1];
.global .align 1 .b8 _ZN29_INTERNAL_05cff72f_4_k_cu_d_K4cuda3std3__45__cpo6cbeginE[1];
.global .align 1 .b8 _ZN29_INTERNAL_05cff72f_4_k_cu_d_K4cuda3std3__45__cpo4cendE[1];
.global .align 1 .b8 _ZN29_INTERNAL_05cff72f_4_k_cu_d_K4cuda3std3__45__cpo6rbeginE[1];
.global .align 1 .b8 _ZN29_INTERNAL_05cff72f_4_k_cu_d_K4cuda3std3__45__cpo4rendE[1];
.global .align 1 .b8 _ZN29_INTERNAL_05cff72f_4_k_cu_d_K4cuda3std3__45__cpo7crbeginE[1];
.global .align 1 .b8 _ZN29_INTERNAL_05cff72f_4_k_cu_d_K4cuda3std3__45__cpo5crendE[1];
.global .align 1 .b8 _ZN29_INTERNAL_05cff72f_4_k_cu_d_K4cuda3std3__431_GLOBAL__N__05cff72f_4_k_cu_d_K6ignoreE[1];
.global .align 1 .b8 _ZN29_INTERNAL_05cff72f_4_k_cu_d_K4cuda3std3__419piecewise_constructE[1];
.global .align 1 .b8 _ZN29_INTERNAL_05cff72f_4_k_cu_d_K4cuda3std3__48in_placeE[1];
.global .align 1 .b8 _ZN29_INTERNAL_05cff72f_4_k_cu_d_K4cuda3std3__420unreachable_sentinelE[1];
.global .align 1 .b8 _ZN29_INTERNAL_05cff72f_4_k_cu_d_K4cuda3std3__47nulloptE[1];
.global .align 1 .b8 _ZN29_INTERNAL_05cff72f_4_k_cu_d_K4cuda3std3__48unexpectE[1];
.global .align 1 .b8 _ZN29_INTERNAL_05cff72f_4_k_cu_d_K4cuda3std6ranges3__45__cpo4swapE[1];
.global .align 1 .b8 _ZN29_INTERNAL_05cff72f_4_k_cu_d_K4cuda3std6ranges3__45__cpo9iter_moveE[1];
.global .align 1 .b8 _ZN29_INTERNAL_05cff72f_4_k_cu_d_K4cuda3std6ranges3__45__cpo5beginE[1];
.global .align 1 .b8 _ZN29_INTERNAL_05cff72f_4_k_cu_d_K4cuda3std6ranges3__45__cpo3endE[1];
.global .align 1 .b8 _ZN29_INTERNAL_05cff72f_4_k_cu_d_K4cuda3std6ranges3__45__cpo6cbeginE[1];
.global .align 1 .b8 _ZN29_INTERNAL_05cff72f_4_k_cu_d_K4cuda3std6ranges3__45__cpo4cendE[1];
.global .align 1 .b8 _ZN29_INTERNAL_05cff72f_4_k_cu_d_K4cuda3std6ranges3__45__cpo7advanceE[1];
.global .align 1 .b8 _ZN29_INTERNAL_05cff72f_4_k_cu_d_K4cuda3std6ranges3__45__cpo9iter_swapE[1];
.global .align 1 .b8 _ZN29_INTERNAL_05cff72f_4_k_cu_d_K4cuda3std6ranges3__45__cpo4nextE[1];
.global .align 1 .b8 _ZN29_INTERNAL_05cff72f_4_k_cu_d_K4cuda3std6ranges3__45__cpo4prevE[1];
.global .align 1 .b8 _ZN29_INTERNAL_05cff72f_4_k_cu_d_K4cuda3std6ranges3__45__cpo4dataE[1];
.global .align 1 .b8 _ZN29_INTERNAL_05cff72f_4_k_cu_d_K4cuda3std6ranges3__45__cpo5cdataE[1];
.global .align 1 .b8 _ZN29_INTERNAL_05cff72f_4_k_cu_d_K4cuda3std6ranges3__45__cpo4sizeE[1];
.global .align 1 .b8 _ZN29_INTERNAL_05cff72f_4_k_cu_d_K4cuda3std6ranges3__45__cpo5ssizeE[1];
.global .align 1 .b8 _ZN29_INTERNAL_05cff72f_4_k_cu_d_K4cuda3std6ranges3__45__cpo8distanceE[1];
.global .align 1 .b8 _ZN29_INTERNAL_05cff72f_4_k_cu_d_K6thrust24THRUST_300001_SM_1000_NS8cuda_cub3parE[1];
.global .align 1 .b8 _ZN29_INTERNAL_05cff72f_4_k_cu_d_K6thrust24THRUST_300001_SM_1000_NS8cuda_cub10par_nosyncE[1];
.global .align 1 .b8 _ZN29_INTERNAL_05cff72f_4_k_cu_d_K6thrust24THRUST_300001_SM_1000_NS6system6detail10sequential3seqE[1];
.global .align 1 .b8 _ZN29_INTERNAL_05cff72f_4_k_cu_d_K6thrust24THRUST_300001_SM_1000_NS12placeholders2_1E[1];
.global .align 1 .b8 _ZN29_INTERNAL_05cff72f_4_k_cu_d_K6thrust24THRUST_300001_SM_1000_NS12placeholders2_2E[1];
.global .align 1 .b8 _ZN29_INTERNAL_05cff72f_4_k_cu_d_K6thrust24THRUST_300001_SM_1000_NS12placeholders2_3E[1];
.global .align 1 .b8 _ZN29_INTERNAL_05cff72f_4_k_cu_d_K6thrust24THRUST_300001_SM_1000_NS12placeholders2_4E[1];
.global .align 1 .b8 _ZN29_INTERNAL_05cff72f_4_k_cu_d_K6thrust24THRUST_300001_SM_1000_NS12placeholders2_5E[1];
.global .align 1 .b8 _ZN29_INTERNAL_05cff72f_4_k_cu_d_K6thrust24THRUST_300001_SM_1000_NS12placeholders2_6E[1];
.global .align 1 .b8 _ZN29_INTERNAL_05cff72f_4_k_cu_d_K6thrust24THRUST_300001_SM_1000_NS12placeholders2_7E[1];
.global .align 1 .b8 _ZN29_INTERNAL_05cff72f_4_k_cu_d_K6thrust24THRUST_300001_SM_1000_NS12placeholders2_8E[1];
.global .align 1 .b8 _ZN29_INTERNAL_05cff72f_4_k_cu_d_K6thrust24THRUST_300001_SM_1000_NS12placeholders2_9E[1];
.global .align 1 .b8 _ZN29_INTERNAL_05cff72f_4_k_cu_d_K6thrust24THRUST_300001_SM_1000_NS12placeholders3_10E[1];
.global .align 1 .b8 _ZN29_INTERNAL_05cff72f_4_k_cu_d_K6thrust24THRUST_300001_SM_1000_NS3seqE[1];
.global .align 1 .b8 $str[19] = {95, 95, 67, 85, 68, 65, 95, 65, 82, 67, 72, 95, 95, 58, 32, 37, 115, 10};
.global .align 1 .b8 $str$1[8] = {37, 102, 32, 37, 102, 10, 32};

.visible .entry _Z16neighbour_kernelPiS_P8Particle(
	.param .u64 .ptr .align 1 _Z16neighbour_kernelPiS_P8Particle_param_0,
	.param .u64 .ptr .align 1 _Z16neighbour_kernelPiS_P8Particle_param_1,
	.param .u64 .ptr .align 1 _Z16neighbour_kernelPiS_P8Particle_param_2
)
{
	.reg .pred 	%p<91>;
	.reg .b32 	%r<135>;
	.reg .b64 	%rd<67>;
	.reg .b64 	%fd<137>;

	ld.param.u64 	%rd13, [_Z16neighbour_kernelPiS_P8Particle_param_0];
	ld.param.u64 	%rd12, [_Z16neighbour_kernelPiS_P8Particle_param_1];
	ld.param.u64 	%rd14, [_Z16neighbour_kernelPiS_P8Particle_param_2];
	cvta.to.global.u64 	%rd1, %rd13;
	cvta.to.global.u64 	%rd2, %rd14;
	mov.u32 	%r62, %tid.x;
	mov.u32 	%r63, %ctaid.x;
	mov.u32 	%r64, %ntid.x;
	mad.lo.s32 	%r1, %r63, %r64, %r62;
	ld.global.u32 	%r65, [d_particleNum];
	setp.ge.s32 	%p2, %r1, %r65;
	@%p2 bra 	$L__BB0_57;
	cvta.to.global.u64 	%rd15, %rd12;
	mul.wide.s32 	%rd16, %r1, 96;
	add.s64 	%rd3, %rd2, %rd16;
	ld.global.f64 	%fd5, [%rd3];
	ld.global.f64 	%fd6, [%rd3+8];
	ld.global.f64 	%fd7, [%rd3+16];
	div.rn.f64 	%fd8, %fd5, 0d3F847AE147AE147B;
	cvt.rzi.s32.f64 	%r2, %fd8;
	div.rn.f64 	%fd9, %fd6, 0d3F847AE147AE147B;
	cvt.rzi.s32.f64 	%r66, %fd9;
	div.rn.f64 	%fd10, %fd7, 0d3F847AE147AE147B;
	cvt.rzi.s32.f64 	%r67, %fd10;
	add.s32 	%r5, %r67, -1;
	mul.lo.s32 	%r68, %r1, 100;
	mul.wide.s32 	%rd17, %r68, 4;
	add.s64 	%rd4, %rd15, %rd17;
	mov.b32 	%r69, 0;
	st.global.u32 	[%rd4], %r69;
	ld.const.f64 	%fd1, [d_areaupbound];
	ld.const.f64 	%fd2, [d_areaupbound+8];
	ld.const.f64 	%fd3, [d_areaupbound+16];
	cvt.rzi.s32.f64 	%r6, %fd2;
	cvt.rzi.s32.f64 	%r7, %fd3;
	ld.const.f64 	%fd11, [d_H];
	mul.f64 	%fd4, %fd11, %fd11;
	or.b32  	%r70, %r2, %r66;
	setp.lt.s32 	%p1, %r70, 0;
	or.b32  	%r71, %r70, %r67;
	setp.lt.s32 	%p3, %r71, 0;
	@%p3 bra 	$L__BB0_9;
	cvt.rn.f64.u32 	%fd12, %r2;
	setp.le.f64 	%p4, %fd1, %fd12;
	cvt.rn.f64.u32 	%fd13, %r66;
	setp.le.f64 	%p5, %fd2, %fd13;
	or.pred  	%p6, %p4, %p5;
	cvt.rn.f64.u32 	%fd15, %r67;
	setp.le.f64 	%p7, %fd3, %fd15;
	or.pred  	%p8, %p6, %p7;
	@%p8 bra 	$L__BB0_9;
	mad.lo.s32 	%r72, %r6, %r2, %r66;
	mad.lo.s32 	%r73, %r72, %r7, %r67;
	mul.lo.s32 	%r74, %r73, 10;
	mul.wide.s32 	%rd18, %r74, 4;
	add.s64 	%rd5, %rd1, %rd18;
	ld.global.u32 	%r114, [%rd5];
	setp.lt.s32 	%p9, %r114, 1;
	@%p9 bra 	$L__BB0_9;
	mov.b32 	%r115, 1;
$L__BB0_5:
	mov.u32 	%r10, %r115;
	mul.wide.u32 	%rd19, %r10, 4;
	add.s64 	%rd20, %rd5, %rd19;
	ld.global.u32 	%r11, [%rd20];
	setp.eq.s32 	%p10, %r11, %r1;
	@%p10 bra 	$L__BB0_8;
	mul.wide.s32 	%rd21, %r11, 96;
	add.s64 	%rd22, %rd2, %rd21;
	ld.global.f64 	%fd17, [%rd22];
	ld.global.f64 	%fd18, [%rd22+8];
	ld.global.f64 	%fd19, [%rd22+16];
	ld.global.f64 	%fd20, [%rd3];
	ld.global.f64 	%fd21, [%rd3+8];
	ld.global.f64 	%fd22, [%rd3+16];
	sub.f64 	%fd23, %fd17, %fd20;
	sub.f64 	%fd24, %fd18, %fd21;
	mul.f64 	%fd25, %fd24, %fd24;
	fma.rn.f64 	%fd26, %fd23, %fd23, %fd25;
	sub.f64 	%fd27, %fd19, %fd22;
	fma.rn.f64 	%fd28, %fd27, %fd27, %fd26;
	setp.geu.f64 	%p11, %fd28, %fd4;
	@%p11 bra 	$L__BB0_8;
	ld.global.u32 	%r76, [%rd4];
	add.s32 	%r77, %r76, 1;
	st.global.u32 	[%rd4], %r77;
	mul.wide.s32 	%rd23, %r76, 4;
	add.s64 	%rd24, %rd4, %rd23;
	st.global.u32 	[%rd24+4], %r11;
	ld.global.u32 	%r114, [%rd5];
$L__BB0_8:
	add.s32 	%r115, %r10, 1;
	setp.lt.s32 	%p12, %r10, %r114;
	@%p12 bra 	$L__BB0_5;
$L__BB0_9:
	setp.lt.s32 	%p13, %r67, 0;
	setp.lt.s32 	%p14, %r66, 0;
	setp.lt.s32 	%p15, %r2, -1;
	or.pred  	%p16, %p15, %p14;
	or.pred  	%p17, %p16, %p13;
	@%p17 bra 	$L__BB0_17;
	add.s32 	%r15, %r2, 1;
	cvt.rn.f64.u32 	%fd29, %r15;
	ld.const.f64 	%fd30, [d_areaupbound];
	setp.le.f64 	%p18, %fd30, %fd29;
	cvt.rn.f64.u32 	%fd31, %r66;
	setp.le.f64 	%p19, %fd2, %fd31;
	or.pred  	%p20, %p18, %p19;
	cvt.rn.f64.u32 	%fd33, %r67;
	setp.le.f64 	%p21, %fd3, %fd33;
	or.pred  	%p22, %p20, %p21;
	@%p22 bra 	$L__BB0_17;
	mad.lo.s32 	%r78, %r6, %r15, %r66;
	mad.lo.s32 	%r79, %r78, %r7, %r67;
	mul.lo.s32 	%r80, %r79, 10;
	mul.wide.s32 	%rd25, %r80, 4;
	add.s64 	%rd6, %rd1, %rd25;
	ld.global.u32 	%r117, [%rd6];
	setp.lt.s32 	%p23, %r117, 1;
	@%p23 bra 	$L__BB0_17;
	mov.b32 	%r118, 1;
$L__BB0_13:
	mov.u32 	%r18, %r118;
	mul.wide.u32 	%rd26, %r18, 4;
	add.s64 	%rd27, %rd6, %rd26;
	ld.global.u32 	%r19, [%rd27];
	setp.eq.s32 	%p24, %r19, %r1;
	@%p24 bra 	$L__BB0_16;
	mul.wide.s32 	%rd28, %r19, 96;
	add.s64 	%rd29, %rd2, %rd28;
	ld.global.f64 	%fd35, [%rd29];
	ld.global.f64 	%fd36, [%rd29+8];
	ld.global.f64 	%fd37, [%rd29+16];
	ld.global.f64 	%fd38, [%rd3];
	ld.global.f64 	%fd39, [%rd3+8];
	ld.global.f64 	%fd40, [%rd3+16];
	sub.f64 	%fd41, %fd35, %fd38;
	sub.f64 	%fd42, %fd36, %fd39;
	mul.f64 	%fd43, %fd42, %fd42;
	fma.rn.f64 	%fd44, %fd41, %fd41, %fd43;
	sub.f64 	%fd45, %fd37, %fd40;
	fma.rn.f64 	%fd46, %fd45, %fd45, %fd44;
	setp.geu.f64 	%p25, %fd46, %fd4;
	@%p25 bra 	$L__BB0_16;
	ld.global.u32 	%r82, [%rd4];
	add.s32 	%r83, %r82, 1;
	st.global.u32 	[%rd4], %r83;
	mul.wide.s32 	%rd30, %r82, 4;
	add.s64 	%rd31, %rd4, %rd30;
	st.global.u32 	[%rd31+4], %r19;
	ld.global.u32 	%r117, [%rd6];
$L__BB0_16:
	add.s32 	%r118, %r18, 1;
	setp.lt.s32 	%p26, %r18, %r117;
	@%p26 bra 	$L__BB0_13;
$L__BB0_17:
	setp.lt.s32 	%p27, %r67, 0;
	setp.lt.s32 	%p28, %r66, 0;
	setp.lt.s32 	%p29, %r2, 1;
	or.pred  	%p30, %p29, %p28;
	or.pred  	%p31, %p30, %p27;
	@%p31 bra 	$L__BB0_25;
	add.s32 	%r23, %r2, -1;
	cvt.rn.f64.u32 	%fd47, %r23;
	ld.const.f64 	%fd48, [d_areaupbound];
	setp.le.f64 	%p32, %fd48, %fd47;
	cvt.rn.f64.u32 	%fd49, %r66;
	setp.le.f64 	%p33, %fd2, %fd49;
	or.pred  	%p34, %p32, %p33;
	cvt.rn.f64.u32 	%fd51, %r67;
	setp.le.f64 	%p35, %fd3, %fd51;
	or.pred  	%p36, %p34, %p35;
	@%p36 bra 	$L__BB0_25;
	mad.lo.s32 	%r84, %r6, %r23, %r66;
	mad.lo.s32 	%r85, %r84, %r7, %r67;
	mul.lo.s32 	%r86, %r85, 10;
	mul.wide.s32 	%rd32, %r86, 4;
	add.s64 	%rd7, %rd1, %rd32;
	ld.global.u32 	%r120, [%rd7];
	setp.lt.s32 	%p37, %r120, 1;
	@%p37 bra 	$L__BB0_25;
	mov.b32 	%r121, 1;
$L__BB0_21:
	mov.u32 	%r26, %r121;
	mul.wide.u32 	%rd33, %r26, 4;
	add.s64 	%rd34, %rd7, %rd33;
	ld.global.u32 	%r27, [%rd34];
	setp.eq.s32 	%p38, %r27, %r1;
	@%p38 bra 	$L__BB0_24;
	mul.wide.s32 	%rd35, %r27, 96;
	add.s64 	%rd36, %rd2, %rd35;
	ld.global.f64 	%fd53, [%rd36];
	ld.global.f64 	%fd54, [%rd36+8];
	ld.global.f64 	%fd55, [%rd36+16];
	ld.global.f64 	%fd56, [%rd3];
	ld.global.f64 	%fd57, [%rd3+8];
	ld.global.f64 	%fd58, [%rd3+16];
	sub.f64 	%fd59, %fd53, %fd56;
	sub.f64 	%fd60, %fd54, %fd57;
	mul.f64 	%fd61, %fd60, %fd60;
	fma.rn.f64 	%fd62, %fd59, %fd59, %fd61;
	sub.f64 	%fd63, %fd55, %fd58;
	fma.rn.f64 	%fd64, %fd63, %fd63, %fd62;
	setp.geu.f64 	%p39, %fd64, %fd4;
	@%p39 bra 	$L__BB0_24;
	ld.global.u32 	%r88, [%rd4];
	add.s32 	%r89, %r88, 1;
	st.global.u32 	[%rd4], %r89;
	mul.wide.s32 	%rd37, %r88, 4;
	add.s64 	%rd38, %rd4, %rd37;
	st.global.u32 	[%rd38+4], %r27;
	ld.global.u32 	%r120, [%rd7];
$L__BB0_24:
	add.s32 	%r121, %r26, 1;
	setp.lt.s32 	%p40, %r26, %r120;
	@%p40 bra 	$L__BB0_21;
$L__BB0_25:
	setp.lt.s32 	%p41, %r67, 0;
	setp.lt.s32 	%p42, %r2, 0;
	setp.lt.s32 	%p43, %r66, -1;
	or.pred  	%p44, %p42, %p43;
	or.pred  	%p45, %p44, %p41;
	@%p45 bra 	$L__BB0_33;
	cvt.rn.f64.u32 	%fd65, %r2;
	ld.const.f64 	%fd66, [d_areaupbound];
	setp.le.f64 	%p46, %fd66, %fd65;
	add.s32 	%r31, %r66, 1;
	cvt.rn.f64.u32 	%fd67, %r31;
	setp.le.f64 	%p47, %fd2, %fd67;
	or.pred  	%p48, %p46, %p47;
	cvt.rn.f64.u32 	%fd69, %r67;
	setp.le.f64 	%p49, %fd3, %fd69;
	or.pred  	%p50, %p48, %p49;
	@%p50 bra 	$L__BB0_33;
	mad.lo.s32 	%r90, %r6, %r2, %r31;
	mad.lo.s32 	%r91, %r90, %r7, %r67;
	mul.lo.s32 	%r92, %r91, 10;
	mul.wide.s32 	%rd39, %r92, 4;
	add.s64 	%rd8, %rd1, %rd39;
	ld.global.u32 	%r123, [%rd8];
	setp.lt.s32 	%p51, %r123, 1;
	@%p51 bra 	$L__BB0_33;
	mov.b32 	%r124, 1;
$L__BB0_29:
	mov.u32 	%r34, %r124;
	mul.wide.u32 	%rd40, %r34, 4;
	add.s64 	%rd41, %rd8, %rd40;
	ld.global.u32 	%r35, [%rd41];
	setp.eq.s32 	%p52, %r35, %r1;
	@%p52 bra 	$L__BB0_32;
	mul.wide.s32 	%rd42, %r35, 96;
	add.s64 	%rd43, %rd2, %rd42;
	ld.global.f64 	%fd71, [%rd43];
	ld.global.f64 	%fd72, [%rd43+8];
	ld.global.f64 	%fd73, [%rd43+16];
	ld.global.f64 	%fd74, [%rd3];
	ld.global.f64 	%fd75, [%rd3+8];
	ld.global.f64 	%fd76, [%rd3+16];
	sub.f64 	%fd77, %fd71, %fd74;
	sub.f64 	%fd78, %fd72, %fd75;
	mul.f64 	%fd79, %fd78, %fd78;
	fma.rn.f64 	%fd80, %fd77, %fd77, %fd79;
	sub.f64 	%fd81, %fd73, %fd76;
	fma.rn.f64 	%fd82, %fd81, %fd81, %fd80;
	setp.geu.f64 	%p53, %fd82, %fd4;
	@%p53 bra 	$L__BB0_32;
	ld.global.u32 	%r94, [%rd4];
	add.s32 	%r95, %r94, 1;
	st.global.u32 	[%rd4], %r95;
	mul.wide.s32 	%rd44, %r94, 4;
	add.s64 	%rd45, %rd4, %rd44;
	st.global.u32 	[%rd45+4], %r35;
	ld.global.u32 	%r123, [%rd8];
$L__BB0_32:
	add.s32 	%r124, %r34, 1;
	setp.lt.s32 	%p54, %r34, %r123;
	@%p54 bra 	$L__BB0_29;
$L__BB0_33:
	setp.lt.s32 	%p55, %r67, 0;
	setp.lt.s32 	%p56, %r2, 0;
	setp.lt.s32 	%p57, %r66, 1;
	or.pred  	%p58, %p56, %p57;
	or.pred  	%p59, %p58, %p55;
	@%p59 bra 	$L__BB0_41;
	cvt.rn.f64.u32 	%fd83, %r2;
	ld.const.f64 	%fd84, [d_areaupbound];
	setp.le.f64 	%p60, %fd84, %fd83;
	add.s32 	%r39, %r66, -1;
	cvt.rn.f64.u32 	%fd85, %r39;
	setp.le.f64 	%p61, %fd2, %fd85;
	or.pred  	%p62, %p60, %p61;
	cvt.rn.f64.u32 	%fd87, %r67;
	setp.le.f64 	%p63, %fd3, %fd87;
	or.pred  	%p64, %p62, %p63;
	@%p64 bra 	$L__BB0_41;
	mad.lo.s32 	%r96, %r6, %r2, %r39;
	mad.lo.s32 	%r97, %r96, %r7, %r67;
	mul.lo.s32 	%r98, %r97, 10;
	mul.wide.s32 	%rd46, %r98, 4;
	add.s64 	%rd9, %rd1, %rd46;
	ld.global.u32 	%r126, [%rd9];
	setp.lt.s32 	%p65, %r126, 1;
	@%p65 bra 	$L__BB0_41;
	mov.b32 	%r127, 1;
$L__BB0_37:
	mov.u32 	%r42, %r127;
	mul.wide.u32 	%rd47, %r42, 4;
	add.s64 	%rd48, %rd9, %rd47;
	ld.global.u32 	%r43, [%rd48];
	setp.eq.s32 	%p66, %r43, %r1;
	@%p66 bra 	$L__BB0_40;
	mul.wide.s32 	%rd49, %r43, 96;
	add.s64 	%rd50, %rd2, %rd49;
	ld.global.f64 	%fd89, [%rd50];
	ld.global.f64 	%fd90, [%rd50+8];
	ld.global.f64 	%fd91, [%rd50+16];
	ld.global.f64 	%fd92, [%rd3];
	ld.global.f64 	%fd93, [%rd3+8];
	ld.global.f64 	%fd94, [%rd3+16];
	sub.f64 	%fd95, %fd89, %fd92;
	sub.f64 	%fd96, %fd90, %fd93;
	mul.f64 	%fd97, %fd96, %fd96;
	fma.rn.f64 	%fd98, %fd95, %fd95, %fd97;
	sub.f64 	%fd99, %fd91, %fd94;
	fma.rn.f64 	%fd100, %fd99, %fd99, %fd98;
	setp.geu.f64 	%p67, %fd100, %fd4;
	@%p67 bra 	$L__BB0_40;
	ld.global.u32 	%r100, [%rd4];
	add.s32 	%r101, %r100, 1;
	st.global.u32 	[%rd4], %r101;
	mul.wide.s32 	%rd51, %r100, 4;
	add.s64 	%rd52, %rd4, %rd51;
	st.global.u32 	[%rd52+4], %r43;
	ld.global.u32 	%r126, [%rd9];
$L__BB0_40:
	add.s32 	%r127, %r42, 1;
	setp.lt.s32 	%p68, %r42, %r126;
	@%p68 bra 	$L__BB0_37;
$L__BB0_41:
	setp.lt.s32 	%p69, %r67, -1;
	or.pred  	%p70, %p1, %p69;
	@%p70 bra 	$L__BB0_49;
	cvt.rn.f64.u32 	%fd101, %r2;
	ld.const.f64 	%fd102, [d_areaupbound];
	setp.le.f64 	%p71, %fd102, %fd101;
	cvt.rn.f64.u32 	%fd103, %r66;
	setp.le.f64 	%p72, %fd2, %fd103;
	or.pred  	%p73, %p71, %p72;
	add.s32 	%r47, %r67, 1;
	cvt.rn.f64.u32 	%fd105, %r47;
	setp.le.f64 	%p74, %fd3, %fd105;
	or.pred  	%p75, %p73, %p74;
	@%p75 bra 	$L__BB0_49;
	mad.lo.s32 	%r102, %r6, %r2, %r66;
	mad.lo.s32 	%r103, %r102, %r7, %r47;
	mul.lo.s32 	%r104, %r103, 10;
	mul.wide.s32 	%rd53, %r104, 4;
	add.s64 	%rd10, %rd1, %rd53;
	ld.global.u32 	%r129, [%rd10];
	setp.lt.s32 	%p76, %r129, 1;
	@%p76 bra 	$L__BB0_49;
	mov.b32 	%r130, 1;
$L__BB0_45:
	mov.u32 	%r50, %r130;
	mul.wide.u32 	%rd54, %r50, 4;
	add.s64 	%rd55, %rd10, %rd54;
	ld.global.u32 	%r51, [%rd55];
	setp.eq.s32 	%p77, %r51, %r1;
	@%p77 bra 	$L__BB0_48;
	mul.wide.s32 	%rd56, %r51, 96;
	add.s64 	%rd57, %rd2, %rd56;
	ld.global.f64 	%fd107, [%rd57];
	ld.global.f64 	%fd108, [%rd57+8];
	ld.global.f64 	%fd109, [%rd57+16];
	ld.global.f64 	%fd110, [%rd3];
	ld.global.f64 	%fd111, [%rd3+8];
	ld.global.f64 	%fd112, [%rd3+16];
	sub.f64 	%fd113, %fd107, %fd110;
	sub.f64 	%fd114, %fd108, %fd111;
	mul.f64 	%fd115, %fd114, %fd114;
	fma.rn.f64 	%fd116, %fd113, %fd113, %fd115;
	sub.f64 	%fd117, %fd109, %fd112;
	fma.rn.f64 	%fd118, %fd117, %fd117, %fd116;
	setp.geu.f64 	%p78, %fd118, %fd4;
	@%p78 bra 	$L__BB0_48;
	ld.global.u32 	%r106, [%rd4];
	add.s32 	%r107, %r106, 1;
	st.global.u32 	[%rd4], %r107;
	mul.wide.s32 	%rd58, %r106, 4;
	add.s64 	%rd59, %rd4, %rd58;
	st.global.u32 	[%rd59+4], %r51;
	ld.global.u32 	%r129, [%rd10];
$L__BB0_48:
	add.s32 	%r130, %r50, 1;
	setp.lt.s32 	%p79, %r50, %r129;
	@%p79 bra 	$L__BB0_45;
$L__BB0_49:
	setp.lt.s32 	%p80, %r67, 1;
	or.pred  	%p81, %p1, %p80;
	@%p81 bra 	$L__BB0_57;
	cvt.rn.f64.u32 	%fd119, %r2;
	ld.const.f64 	%fd120, [d_areaupbound];
	setp.le.f64 	%p82, %fd120, %fd119;
	cvt.rn.f64.u32 	%fd121, %r66;
	setp.le.f64 	%p83, %fd2, %fd121;
	or.pred  	%p84, %p82, %p83;
	cvt.rn.f64.u32 	%fd123, %r5;
	setp.le.f64 	%p85, %fd3, %fd123;
	or.pred  	%p86, %p84, %p85;
	@%p86 bra 	$L__BB0_57;
	mad.lo.s32 	%r108, %r6, %r2, %r66;
	mad.lo.s32 	%r109, %r108, %r7, %r5;
	mul.lo.s32 	%r110, %r109, 10;
	mul.wide.s32 	%rd60, %r110, 4;
	add.s64 	%rd11, %rd1, %rd60;
	ld.global.u32 	%r132, [%rd11];
	setp.lt.s32 	%p87, %r132, 1;
	@%p87 bra 	$L__BB0_57;
	mov.b32 	%r133, 1;
$L__BB0_53:
	mov.u32 	%r57, %r133;
	mul.wide.u32 	%rd61, %r57, 4;
	add.s64 	%rd62, %rd11, %rd61;
	ld.global.u32 	%r58, [%rd62];
	setp.eq.s32 	%p88, %r58, %r1;
	@%p88 bra 	$L__BB0_56;
	mul.wide.s32 	%rd63, %r58, 96;
	add.s64 	%rd64, %rd2, %rd63;
	ld.global.f64 	%fd125, [%rd64];
	ld.global.f64 	%fd126, [%rd64+8];
	ld.global.f64 	%fd127, [%rd64+16];
	ld.global.f64 	%fd128, [%rd3];
	ld.global.f64 	%fd129, [%rd3+8];
	ld.global.f64 	%fd130, [%rd3+16];
	sub.f64 	%fd131, %fd125, %fd128;
	sub.f64 	%fd132, %fd126, %fd129;
	mul.f64 	%fd133, %fd132, %fd132;
	fma.rn.f64 	%fd134, %fd131, %fd131, %fd133;
	sub.f64 	%fd135, %fd127, %fd130;
	fma.rn.f64 	%fd136, %fd135, %fd135, %fd134;
	setp.geu.f64 	%p89, %fd136, %fd4;
	@%p89 bra 	$L__BB0_56;
	ld.global.u32 	%r112, [%rd4];
	add.s32 	%r113, %r112, 1;
	st.global.u32 	[%rd4], %r113;
	mul.wide.s32 	%rd65, %r112, 4;
	add.s64 	%rd66, %rd4, %rd65;
	st.global.u32 	[%rd66+4], %r58;
	ld.global.u32 	%r132, [%rd11];
$L__BB0_56:
	add.s32 	%r133, %r57, 1;
	setp.lt.s32 	%p90, %r57, %r132;
	@%p90 bra 	$L__BB0_53;
$L__BB0_57:
	ret;

}
	// .globl	_Z19updateDensityKernelPiP8Particle
.visible .entry _Z19updateDensityKernelPiP8Particle(
	.param .u64 .ptr .align 1 _Z19updateDensityKernelPiP8Particle_param_0,
	.param .u64 .ptr .align 1 _Z19updateDensityKernelPiP8Particle_param_1
)
{
	.reg .pred 	%p<173>;
	.reg .b32 	%r<246>;
	.reg .b64 	%rd<69>;
	.reg .b64 	%fd<444>;

	ld.param.u64 	%rd11, [_Z19updateDensityKernelPiP8Particle_param_0];
	ld.param.u64 	%rd12, [_Z19updateDensityKernelPiP8Particle_param_1];
	cvta.to.global.u64 	%rd1, %rd12;
	mov.u32 	%r56, %tid.x;
	mov.u32 	%r57, %ctaid.x;
	mov.u32 	%r58, %ntid.x;
	mad.lo.s32 	%r1, %r57, %r58, %r56;
	ld.global.u32 	%r59, [d_particleNum];
	setp.ge.s32 	%p2, %r1, %r59;
	@%p2 bra 	$L__BB1_90;
	cvta.to.global.u64 	%rd2, %rd11;
	mul.lo.s32 	%r2, %r1, 100;
	mul.wide.s32 	%rd13, %r2, 4;
	add.s64 	%rd3, %rd2, %rd13;
	ld.global.u32 	%r3, [%rd3];
	setp.lt.s32 	%p3, %r3, 1;
	mul.wide.s32 	%rd14, %r1, 96;
	add.s64 	%rd4, %rd1, %rd14;
	mov.f64 	%fd443, 0d0000000000000000;
	@%p3 bra 	$L__BB1_89;
	ld.global.f64 	%fd1, [%rd4];
	ld.global.f64 	%fd2, [%rd4+8];
	ld.global.f64 	%fd3, [%rd4+16];
	ld.global.f64 	%fd130, [d_PI];
	mul.f64 	%fd4, %fd130, 0d4050000000000000;
	ld.const.f64 	%fd131, [d_H];
	{
	.reg .b32 %temp; 
	mov.b64 	{%temp, %r60}, %fd131;
	}
	mov.f64 	%fd132, 0d4022000000000000;
	{
	.reg .b32 %temp; 
	mov.b64 	{%temp, %r61}, %fd132;
	}
	and.b32  	%r62, %r61, 2146435072;
	setp.eq.s32 	%p4, %r62, 1075838976;
	abs.f64 	%fd6, %fd131;
	{ // callseq 0, 0
	.param .b64 param0;
	st.param.f64 	[param0], %fd6;
	.param .b64 param1;
	st.param.f64 	[param1], 0d4022000000000000;
	.param .b64 retval0;
	call.uni (retval0), 
	__internal_accurate_pow, 
	(
	param0, 
	param1
	);
	ld.param.f64 	%fd133, [retval0];
	} // callseq 0
	setp.lt.s32 	%p6, %r60, 0;
	neg.f64 	%fd135, %fd133;
	selp.f64 	%fd136, %fd135, %fd133, %p4;
	selp.f64 	%fd7, %fd136, %fd133, %p6;
	selp.b32 	%r63, %r60, 0, %p4;
	setp.lt.s32 	%p7, %r61, 0;
	or.b32  	%r64, %r63, 2146435072;
	selp.b32 	%r65, %r64, %r63, %p7;
	mov.b32 	%r66, 0;
	mov.b64 	%fd8, {%r66, %r65};
	add.f64 	%fd137, %fd131, 0d4022000000000000;
	{
	.reg .b32 %temp; 
	mov.b64 	{%temp, %r67}, %fd137;
	}
	and.b32  	%r4, %r67, 2146435072;
	setp.num.f64 	%p8, %fd131, %fd131;
	selp.b32 	%r68, 0, 2146435072, %p7;
	and.b32  	%r69, %r61, 2147483647;
	setp.ne.s32 	%p9, %r69, 1071644672;
	and.pred  	%p10, %p4, %p9;
	or.b32  	%r70, %r68, -2147483648;
	selp.b32 	%r71, %r70, %r68, %p10;
	selp.b32 	%r72, %r71, %r68, %p6;
	mov.b64 	%fd9, {%r66, %r72};
	add.rn.f64 	%fd10, %fd131, %fd132;
	mul.f64 	%fd11, %fd131, %fd131;
	mov.f64 	%fd138, 0d4008000000000000;
	{
	.reg .b32 %temp; 
	mov.b64 	{%temp, %r5}, %fd138;
	}
	and.b32  	%r6, %r5, 2146435072;
	setp.eq.s32 	%p12, %r6, 1073741824;
	setp.lt.s32 	%p13, %r5, 0;
	selp.b32 	%r7, 0, 2146435072, %p13;
	and.b32  	%r73, %r5, 2147483647;
	setp.ne.s32 	%p14, %r73, 1071644672;
	and.pred  	%p1, %p12, %p14;
	@%p8 bra 	$L__BB1_46;
	setp.neu.f64 	%p96, %fd131, 0d0000000000000000;
	@%p96 bra 	$L__BB1_25;
	setp.eq.s32 	%p135, %r3, 1;
	mov.f64 	%fd443, 0d0000000000000000;
	mov.b32 	%r233, 1;
	@%p135 bra 	$L__BB1_18;
	setp.eq.f64 	%p136, %fd131, 0d3FF0000000000000;
	setp.ne.s32 	%p137, %r4, 2146435072;
	selp.f64 	%fd352, %fd8, %fd10, %p137;
	selp.f64 	%fd353, 0d3FF0000000000000, %fd352, %p136;
	mul.f64 	%fd354, %fd4, %fd353;
	mov.f64 	%fd355, 0d4073B00000000000;
	div.rn.f64 	%fd12, %fd355, %fd354;
	and.b32  	%r191, %r3, 2147483646;
	neg.s32 	%r231, %r191;
	add.s64 	%rd55, %rd13, %rd2;
	add.s64 	%rd5, %rd55, 4;
	mov.f64 	%fd443, 0d0000000000000000;
	mov.b32 	%r232, 1;
	mov.b32 	%r230, 0;
$L__BB1_6:
	setp.lt.s32 	%p138, %r5, 0;
	setp.eq.s32 	%p139, %r6, 1073741824;
	mul.wide.s32 	%rd56, %r232, 4;
	add.s64 	%rd6, %rd5, %rd56;
	ld.global.u32 	%r192, [%rd6+-4];
	mul.wide.s32 	%rd57, %r192, 96;
	add.s64 	%rd58, %rd1, %rd57;
	ld.global.f64 	%fd14, [%rd58+88];
	ld.global.f64 	%fd356, [%rd58];
	ld.global.f64 	%fd357, [%rd58+8];
	ld.global.f64 	%fd358, [%rd58+16];
	sub.f64 	%fd359, %fd1, %fd356;
	sub.f64 	%fd360, %fd2, %fd357;
	mul.f64 	%fd361, %fd360, %fd360;
	fma.rn.f64 	%fd362, %fd359, %fd359, %fd361;
	sub.f64 	%fd363, %fd3, %fd358;
	fma.rn.f64 	%fd364, %fd363, %fd363, %fd362;
	sub.f64 	%fd15, %fd11, %fd364;
	{
	.reg .b32 %temp; 
	mov.b64 	{%temp, %r12}, %fd15;
	}
	abs.f64 	%fd16, %fd15;
	{ // callseq 10, 0
	.param .b64 param0;
	st.param.f64 	[param0], %fd16;
	.param .b64 param1;
	st.param.f64 	[param1], 0d4008000000000000;
	.param .b64 retval0;
	call.uni (retval0), 
	__internal_accurate_pow, 
	(
	param0, 
	param1
	);
	ld.param.f64 	%fd365, [retval0];
	} // callseq 10
	setp.lt.s32 	%p141, %r12, 0;
	neg.f64 	%fd367, %fd365;
	selp.f64 	%fd368, %fd367, %fd365, %p139;
	selp.f64 	%fd369, %fd368, %fd365, %p141;
	setp.eq.f64 	%p142, %fd15, 0d0000000000000000;
	selp.b32 	%r193, %r12, 0, %p139;
	or.b32  	%r194, %r193, 2146435072;
	selp.b32 	%r195, %r194, %r193, %p138;
	mov.b32 	%r196, 0;
	mov.b64 	%fd370, {%r196, %r195};
	selp.f64 	%fd420, %fd370, %fd369, %p142;
	add.f64 	%fd371, %fd15, 0d4008000000000000;
	{
	.reg .b32 %temp; 
	mov.b64 	{%temp, %r197}, %fd371;
	}
	and.b32  	%r198, %r197, 2146435072;
	setp.ne.s32 	%p143, %r198, 2146435072;
	@%p143 bra 	$L__BB1_11;
	setp.nan.f64 	%p144, %fd15, %fd15;
	@%p144 bra 	$L__BB1_10;
	setp.neu.f64 	%p145, %fd16, 0d7FF0000000000000;
	@%p145 bra 	$L__BB1_11;
	or.b32  	%r199, %r7, -2147483648;
	selp.b32 	%r200, %r199, %r7, %p1;
	selp.b32 	%r201, %r200, %r7, %p141;
	mov.b32 	%r202, 0;
	mov.b64 	%fd420, {%r202, %r201};
	bra.uni 	$L__BB1_11;
$L__BB1_10:
	mov.f64 	%fd372, 0d4008000000000000;
	add.rn.f64 	%fd420, %fd15, %fd372;
$L__BB1_11:
	setp.eq.f64 	%p150, %fd15, 0d3FF0000000000000;
	selp.f64 	%fd373, 0d3FF0000000000000, %fd420, %p150;
	mul.f64 	%fd374, %fd12, %fd373;
	fma.rn.f64 	%fd21, %fd14, %fd374, %fd443;
	ld.global.u32 	%r203, [%rd6];
	mul.wide.s32 	%rd59, %r203, 96;
	add.s64 	%rd60, %rd1, %rd59;
	ld.global.f64 	%fd22, [%rd60+88];
	ld.global.f64 	%fd375, [%rd60];
	ld.global.f64 	%fd376, [%rd60+8];
	ld.global.f64 	%fd377, [%rd60+16];
	sub.f64 	%fd378, %fd1, %fd375;
	sub.f64 	%fd379, %fd2, %fd376;
	mul.f64 	%fd380, %fd379, %fd379;
	fma.rn.f64 	%fd381, %fd378, %fd378, %fd380;
	sub.f64 	%fd382, %fd3, %fd377;
	fma.rn.f64 	%fd383, %fd382, %fd382, %fd381;
	sub.f64 	%fd23, %fd11, %fd383;
	{
	.reg .b32 %temp; 
	mov.b64 	{%temp, %r13}, %fd23;
	}
	abs.f64 	%fd24, %fd23;
	{ // callseq 11, 0
	.param .b64 param0;
	st.param.f64 	[param0], %fd24;
	.param .b64 param1;
	st.param.f64 	[param1], 0d4008000000000000;
	.param .b64 retval0;
	call.uni (retval0), 
	__internal_accurate_pow, 
	(
	param0, 
	param1
	);
	ld.param.f64 	%fd384, [retval0];
	} // callseq 11
	setp.lt.s32 	%p151, %r13, 0;
	neg.f64 	%fd386, %fd384;
	selp.f64 	%fd387, %fd386, %fd384, %p139;
	selp.f64 	%fd388, %fd387, %fd384, %p151;
	setp.eq.f64 	%p152, %fd23, 0d0000000000000000;
	selp.b32 	%r204, %r13, 0, %p139;
	or.b32  	%r205, %r204, 2146435072;
	selp.b32 	%r206, %r205, %r204, %p138;
	mov.b32 	%r207, 0;
	mov.b64 	%fd389, {%r207, %r206};
	selp.f64 	%fd421, %fd389, %fd388, %p152;
	add.f64 	%fd390, %fd23, 0d4008000000000000;
	{
	.reg .b32 %temp; 
	mov.b64 	{%temp, %r208}, %fd390;
	}
	and.b32  	%r209, %r208, 2146435072;
	setp.ne.s32 	%p153, %r209, 2146435072;
	@%p153 bra 	$L__BB1_16;
	setp.nan.f64 	%p154, %fd23, %fd23;
	@%p154 bra 	$L__BB1_15;
	setp.neu.f64 	%p155, %fd24, 0d7FF0000000000000;
	@%p155 bra 	$L__BB1_16;
	or.b32  	%r210, %r7, -2147483648;
	selp.b32 	%r211, %r210, %r7, %p1;
	selp.b32 	%r212, %r211, %r7, %p151;
	mov.b32 	%r213, 0;
	mov.b64 	%fd421, {%r213, %r212};
	bra.uni 	$L__BB1_16;
$L__BB1_15:
	mov.f64 	%fd391, 0d4008000000000000;
	add.rn.f64 	%fd421, %fd23, %fd391;
$L__BB1_16:
	setp.eq.f64 	%p157, %fd23, 0d3FF0000000000000;
	selp.f64 	%fd392, 0d3FF0000000000000, %fd421, %p157;
	mul.f64 	%fd393, %fd12, %fd392;
	fma.rn.f64 	%fd443, %fd22, %fd393, %fd21;
	add.s32 	%r232, %r232, 2;
	add.s32 	%r231, %r231, 2;
	add.s32 	%r230, %r230, 2;
	setp.ne.s32 	%p158, %r231, 0;
	@%p158 bra 	$L__BB1_6;
	add.s32 	%r233, %r230, 1;
$L__BB1_18:
	and.b32  	%r214, %r3, 1;
	setp.eq.b32 	%p159, %r214, 1;
	not.pred 	%p160, %p159;
	@%p160 bra 	$L__BB1_89;
	setp.lt.s32 	%p161, %r5, 0;
	setp.eq.s32 	%p162, %r6, 1073741824;
	setp.eq.f64 	%p164, %fd131, 0d3FF0000000000000;
	setp.ne.s32 	%p165, %r4, 2146435072;
	mul.wide.s32 	%rd61, %r233, 4;
	add.s64 	%rd62, %rd3, %rd61;
	ld.global.u32 	%r215, [%rd62];
	mul.wide.s32 	%rd63, %r215, 96;
	add.s64 	%rd64, %rd1, %rd63;
	ld.global.f64 	%fd32, [%rd64+88];
	ld.global.f64 	%fd394, [%rd64];
	ld.global.f64 	%fd395, [%rd64+8];
	ld.global.f64 	%fd396, [%rd64+16];
	sub.f64 	%fd397, %fd1, %fd394;
	sub.f64 	%fd398, %fd2, %fd395;
	mul.f64 	%fd399, %fd398, %fd398;
	fma.rn.f64 	%fd400, %fd397, %fd397, %fd399;
	sub.f64 	%fd401, %fd3, %fd396;
	fma.rn.f64 	%fd402, %fd401, %fd401, %fd400;
	mov.f64 	%fd403, 0d4022000000000000;
	add.rn.f64 	%fd404, %fd131, %fd403;
	selp.f64 	%fd405, %fd8, %fd404, %p165;
	selp.f64 	%fd406, 0d3FF0000000000000, %fd405, %p164;
	mul.f64 	%fd33, %fd4, %fd406;
	sub.f64 	%fd34, %fd11, %fd402;
	{
	.reg .b32 %temp; 
	mov.b64 	{%temp, %r19}, %fd34;
	}
	abs.f64 	%fd35, %fd34;
	{ // callseq 12, 0
	.param .b64 param0;
	st.param.f64 	[param0], %fd35;
	.param .b64 param1;
	st.param.f64 	[param1], 0d4008000000000000;
	.param .b64 retval0;
	call.uni (retval0), 
	__internal_accurate_pow, 
	(
	param0, 
	param1
	);
	ld.param.f64 	%fd407, [retval0];
	} // callseq 12
	setp.lt.s32 	%p166, %r19, 0;
	neg.f64 	%fd409, %fd407;
	selp.f64 	%fd410, %fd409, %fd407, %p162;
	selp.f64 	%fd411, %fd410, %fd407, %p166;
	setp.eq.f64 	%p167, %fd34, 0d0000000000000000;
	selp.b32 	%r216, %r19, 0, %p162;
	or.b32  	%r217, %r216, 2146435072;
	selp.b32 	%r218, %r217, %r216, %p161;
	mov.b32 	%r219, 0;
	mov.b64 	%fd412, {%r219, %r218};
	selp.f64 	%fd424, %fd412, %fd411, %p167;
	add.f64 	%fd413, %fd34, 0d4008000000000000;
	{
	.reg .b32 %temp; 
	mov.b64 	{%temp, %r220}, %fd413;
	}
	and.b32  	%r221, %r220, 2146435072;
	setp.ne.s32 	%p168, %r221, 2146435072;
	@%p168 bra 	$L__BB1_24;
	setp.nan.f64 	%p169, %fd34, %fd34;
	@%p169 bra 	$L__BB1_23;
	setp.neu.f64 	%p170, %fd35, 0d7FF0000000000000;
	@%p170 bra 	$L__BB1_24;
	setp.lt.s32 	%p171, %r19, 0;
	or.b32  	%r222, %r7, -2147483648;
	selp.b32 	%r223, %r222, %r7, %p1;
	selp.b32 	%r224, %r223, %r7, %p171;
	mov.b32 	%r225, 0;
	mov.b64 	%fd424, {%r225, %r224};
	bra.uni 	$L__BB1_24;
$L__BB1_23:
	mov.f64 	%fd414, 0d4008000000000000;
	add.rn.f64 	%fd424, %fd34, %fd414;
$L__BB1_24:
	setp.eq.f64 	%p172, %fd34, 0d3FF0000000000000;
	selp.f64 	%fd415, 0d3FF0000000000000, %fd424, %p172;
	mov.f64 	%fd416, 0d4073B00000000000;
	div.rn.f64 	%fd417, %fd416, %fd33;
	mul.f64 	%fd418, %fd417, %fd415;
	fma.rn.f64 	%fd443, %fd32, %fd418, %fd443;
	bra.uni 	$L__BB1_89;
$L__BB1_25:
	setp.eq.s32 	%p97, %r3, 1;
	mov.f64 	%fd443, 0d0000000000000000;
	mov.b32 	%r237, 1;
	@%p97 bra 	$L__BB1_39;
	setp.eq.f64 	%p98, %fd131, 0d3FF0000000000000;
	setp.ne.s32 	%p99, %r4, 2146435072;
	selp.f64 	%fd282, %fd7, %fd10, %p99;
	selp.f64 	%fd283, 0d3FF0000000000000, %fd282, %p98;
	mul.f64 	%fd284, %fd4, %fd283;
	mov.f64 	%fd285, 0d4073B00000000000;
	div.rn.f64 	%fd41, %fd285, %fd284;
	and.b32  	%r153, %r3, 2147483646;
	neg.s32 	%r235, %r153;
	add.s64 	%rd44, %rd13, %rd2;
	add.s64 	%rd7, %rd44, 4;
	mov.f64 	%fd443, 0d0000000000000000;
	mov.b32 	%r236, 1;
	mov.b32 	%r234, 0;
$L__BB1_27:
	mul.wide.s32 	%rd45, %r236, 4;
	add.s64 	%rd8, %rd7, %rd45;
	ld.global.u32 	%r154, [%rd8+-4];
	mul.wide.s32 	%rd46, %r154, 96;
	add.s64 	%rd47, %rd1, %rd46;
	ld.global.f64 	%fd43, [%rd47+88];
	ld.global.f64 	%fd286, [%rd47];
	ld.global.f64 	%fd287, [%rd47+8];
	ld.global.f64 	%fd288, [%rd47+16];
	sub.f64 	%fd289, %fd1, %fd286;
	sub.f64 	%fd290, %fd2, %fd287;
	mul.f64 	%fd291, %fd290, %fd290;
	fma.rn.f64 	%fd292, %fd289, %fd289, %fd291;
	sub.f64 	%fd293, %fd3, %fd288;
	fma.rn.f64 	%fd294, %fd293, %fd293, %fd292;
	sub.f64 	%fd44, %fd11, %fd294;
	{
	.reg .b32 %temp; 
	mov.b64 	{%temp, %r24}, %fd44;
	}
	abs.f64 	%fd45, %fd44;
	{ // callseq 7, 0
	.param .b64 param0;
	st.param.f64 	[param0], %fd45;
	.param .b64 param1;
	st.param.f64 	[param1], 0d4008000000000000;
	.param .b64 retval0;
	call.uni (retval0), 
	__internal_accurate_pow, 
	(
	param0, 
	param1
	);
	ld.param.f64 	%fd295, [retval0];
	} // callseq 7
	setp.lt.s32 	%p103, %r24, 0;
	neg.f64 	%fd297, %fd295;
	selp.f64 	%fd298, %fd297, %fd295, %p12;
	selp.f64 	%fd299, %fd298, %fd295, %p103;
	setp.eq.f64 	%p104, %fd44, 0d0000000000000000;
	selp.b32 	%r155, %r24, 0, %p12;
	or.b32  	%r156, %r155, 2146435072;
	selp.b32 	%r157, %r156, %r155, %p13;
	mov.b32 	%r158, 0;
	mov.b64 	%fd300, {%r158, %r157};
	selp.f64 	%fd426, %fd300, %fd299, %p104;
	add.f64 	%fd301, %fd44, 0d4008000000000000;
	{
	.reg .b32 %temp; 
	mov.b64 	{%temp, %r159}, %fd301;
	}
	and.b32  	%r160, %r159, 2146435072;
	setp.ne.s32 	%p105, %r160, 2146435072;
	@%p105 bra 	$L__BB1_32;
	setp.nan.f64 	%p106, %fd44, %fd44;
	@%p106 bra 	$L__BB1_31;
	setp.neu.f64 	%p107, %fd45, 0d7FF0000000000000;
	@%p107 bra 	$L__BB1_32;
	or.b32  	%r161, %r7, -2147483648;
	selp.b32 	%r162, %r161, %r7, %p1;
	selp.b32 	%r163, %r162, %r7, %p103;
	mov.b32 	%r164, 0;
	mov.b64 	%fd426, {%r164, %r163};
	bra.uni 	$L__BB1_32;
$L__BB1_31:
	mov.f64 	%fd302, 0d4008000000000000;
	add.rn.f64 	%fd426, %fd44, %fd302;
$L__BB1_32:
	setp.eq.f64 	%p112, %fd44, 0d3FF0000000000000;
	selp.f64 	%fd303, 0d3FF0000000000000, %fd426, %p112;
	mul.f64 	%fd304, %fd41, %fd303;
	fma.rn.f64 	%fd50, %fd43, %fd304, %fd443;
	ld.global.u32 	%r165, [%rd8];
	mul.wide.s32 	%rd48, %r165, 96;
	add.s64 	%rd49, %rd1, %rd48;
	ld.global.f64 	%fd51, [%rd49+88];
	ld.global.f64 	%fd305, [%rd49];
	ld.global.f64 	%fd306, [%rd49+8];
	ld.global.f64 	%fd307, [%rd49+16];
	sub.f64 	%fd308, %fd1, %fd305;
	sub.f64 	%fd309, %fd2, %fd306;
	mul.f64 	%fd310, %fd309, %fd309;
	fma.rn.f64 	%fd311, %fd308, %fd308, %fd310;
	sub.f64 	%fd312, %fd3, %fd307;
	fma.rn.f64 	%fd313, %fd312, %fd312, %fd311;
	sub.f64 	%fd52, %fd11, %fd313;
	{
	.reg .b32 %temp; 
	mov.b64 	{%temp, %r25}, %fd52;
	}
	abs.f64 	%fd53, %fd52;
	{ // callseq 8, 0
	.param .b64 param0;
	st.param.f64 	[param0], %fd53;
	.param .b64 param1;
	st.param.f64 	[param1], 0d4008000000000000;
	.param .b64 retval0;
	call.uni (retval0), 
	__internal_accurate_pow, 
	(
	param0, 
	param1
	);
	ld.param.f64 	%fd314, [retval0];
	} // callseq 8
	setp.lt.s32 	%p113, %r25, 0;
	neg.f64 	%fd316, %fd314;
	selp.f64 	%fd317, %fd316, %fd314, %p12;
	selp.f64 	%fd318, %fd317, %fd314, %p113;
	setp.eq.f64 	%p114, %fd52, 0d0000000000000000;
	selp.b32 	%r166, %r25, 0, %p12;
	or.b32  	%r167, %r166, 2146435072;
	selp.b32 	%r168, %r167, %r166, %p13;
	mov.b32 	%r169, 0;
	mov.b64 	%fd319, {%r169, %r168};
	selp.f64 	%fd427, %fd319, %fd318, %p114;
	add.f64 	%fd320, %fd52, 0d4008000000000000;
	{
	.reg .b32 %temp; 
	mov.b64 	{%temp, %r170}, %fd320;
	}
	and.b32  	%r171, %r170, 2146435072;
	setp.ne.s32 	%p115, %r171, 2146435072;
	@%p115 bra 	$L__BB1_37;
	setp.nan.f64 	%p116, %fd52, %fd52;
	@%p116 bra 	$L__BB1_36;
	setp.neu.f64 	%p117, %fd53, 0d7FF0000000000000;
	@%p117 bra 	$L__BB1_37;
	or.b32  	%r172, %r7, -2147483648;
	selp.b32 	%r173, %r172, %r7, %p1;
	selp.b32 	%r174, %r173, %r7, %p113;
	mov.b32 	%r175, 0;
	mov.b64 	%fd427, {%r175, %r174};
	bra.uni 	$L__BB1_37;
$L__BB1_36:
	mov.f64 	%fd321, 0d4008000000000000;
	add.rn.f64 	%fd427, %fd52, %fd321;
$L__BB1_37:
	setp.eq.f64 	%p119, %fd52, 0d3FF0000000000000;
	selp.f64 	%fd322, 0d3FF0000000000000, %fd427, %p119;
	mul.f64 	%fd323, %fd41, %fd322;
	fma.rn.f64 	%fd443, %fd51, %fd323, %fd50;
	add.s32 	%r236, %r236, 2;
	add.s32 	%r235, %r235, 2;
	add.s32 	%r234, %r234, 2;
	setp.ne.s32 	%p120, %r235, 0;
	@%p120 bra 	$L__BB1_27;
	add.s32 	%r237, %r234, 1;
$L__BB1_39:
	and.b32  	%r176, %r3, 1;
	setp.eq.b32 	%p121, %r176, 1;
	not.pred 	%p122, %p121;
	@%p122 bra 	$L__BB1_89;
	setp.lt.s32 	%p123, %r5, 0;
	setp.eq.s32 	%p124, %r6, 1073741824;
	setp.eq.f64 	%p126, %fd131, 0d3FF0000000000000;
	setp.ne.s32 	%p127, %r4, 2146435072;
	mul.wide.s32 	%rd50, %r237, 4;
	add.s64 	%rd51, %rd3, %rd50;
	ld.global.u32 	%r177, [%rd51];
	mul.wide.s32 	%rd52, %r177, 96;
	add.s64 	%rd53, %rd1, %rd52;
	ld.global.f64 	%fd61, [%rd53+88];
	ld.global.f64 	%fd324, [%rd53];
	ld.global.f64 	%fd325, [%rd53+8];
	ld.global.f64 	%fd326, [%rd53+16];
	sub.f64 	%fd327, %fd1, %fd324;
	sub.f64 	%fd328, %fd2, %fd325;
	mul.f64 	%fd329, %fd328, %fd328;
	fma.rn.f64 	%fd330, %fd327, %fd327, %fd329;
	sub.f64 	%fd331, %fd3, %fd326;
	fma.rn.f64 	%fd332, %fd331, %fd331, %fd330;
	mov.f64 	%fd333, 0d4022000000000000;
	add.rn.f64 	%fd334, %fd131, %fd333;
	selp.f64 	%fd335, %fd7, %fd334, %p127;
	selp.f64 	%fd336, 0d3FF0000000000000, %fd335, %p126;
	mul.f64 	%fd62, %fd4, %fd336;
	sub.f64 	%fd63, %fd11, %fd332;
	{
	.reg .b32 %temp; 
	mov.b64 	{%temp, %r31}, %fd63;
	}
	abs.f64 	%fd64, %fd63;
	{ // callseq 9, 0
	.param .b64 param0;
	st.param.f64 	[param0], %fd64;
	.param .b64 param1;
	st.param.f64 	[param1], 0d4008000000000000;
	.param .b64 retval0;
	call.uni (retval0), 
	__internal_accurate_pow, 
	(
	param0, 
	param1
	);
	ld.param.f64 	%fd337, [retval0];
	} // callseq 9
	setp.lt.s32 	%p128, %r31, 0;
	neg.f64 	%fd339, %fd337;
	selp.f64 	%fd340, %fd339, %fd337, %p124;
	selp.f64 	%fd341, %fd340, %fd337, %p128;
	setp.eq.f64 	%p129, %fd63, 0d0000000000000000;
	selp.b32 	%r178, %r31, 0, %p124;
	or.b32  	%r179, %r178, 2146435072;
	selp.b32 	%r180, %r179, %r178, %p123;
	mov.b32 	%r181, 0;
	mov.b64 	%fd342, {%r181, %r180};
	selp.f64 	%fd430, %fd342, %fd341, %p129;
	add.f64 	%fd343, %fd63, 0d4008000000000000;
	{
	.reg .b32 %temp; 
	mov.b64 	{%temp, %r182}, %fd343;
	}
	and.b32  	%r183, %r182, 2146435072;
	setp.ne.s32 	%p130, %r183, 2146435072;
	@%p130 bra 	$L__BB1_45;
	setp.nan.f64 	%p131, %fd63, %fd63;
	@%p131 bra 	$L__BB1_44;
	setp.neu.f64 	%p132, %fd64, 0d7FF0000000000000;
	@%p132 bra 	$L__BB1_45;
	setp.lt.s32 	%p133, %r31, 0;
	or.b32  	%r184, %r7, -2147483648;
	selp.b32 	%r185, %r184, %r7, %p1;
	selp.b32 	%r186, %r185, %r7, %p133;
	mov.b32 	%r187, 0;
	mov.b64 	%fd430, {%r187, %r186};
	bra.uni 	$L__BB1_45;
$L__BB1_44:
	mov.f64 	%fd344, 0d4008000000000000;
	add.rn.f64 	%fd430, %fd63, %fd344;
$L__BB1_45:
	setp.eq.f64 	%p134, %fd63, 0d3FF0000000000000;
	selp.f64 	%fd345, 0d3FF0000000000000, %fd430, %p134;
	mov.f64 	%fd346, 0d4073B00000000000;
	div.rn.f64 	%fd347, %fd346, %fd62;
	mul.f64 	%fd348, %fd347, %fd345;
	fma.rn.f64 	%fd443, %fd61, %fd348, %fd443;
	bra.uni 	$L__BB1_89;
$L__BB1_46:
	setp.neu.f64 	%p15, %fd131, 0d0000000000000000;
	@%p15 bra 	$L__BB1_68;
	setp.eq.s32 	%p56, %r3, 1;
	mov.f64 	%fd443, 0d0000000000000000;
	mov.b32 	%r241, 1;
	@%p56 bra 	$L__BB1_61;
	setp.eq.f64 	%p57, %fd131, 0d3FF0000000000000;
	setp.neu.f64 	%p58, %fd6, 0d7FF0000000000000;
	setp.ne.s32 	%p59, %r4, 2146435072;
	selp.f64 	%fd212, %fd8, %fd9, %p58;
	selp.f64 	%fd213, %fd8, %fd212, %p59;
	selp.f64 	%fd214, 0d3FF0000000000000, %fd213, %p57;
	mul.f64 	%fd215, %fd4, %fd214;
	mov.f64 	%fd216, 0d4073B00000000000;
	div.rn.f64 	%fd70, %fd216, %fd215;
	and.b32  	%r115, %r3, 2147483646;
	neg.s32 	%r239, %r115;
	add.s64 	%rd30, %rd13, %rd2;
	add.s64 	%rd9, %rd30, 4;
	mov.f64 	%fd443, 0d0000000000000000;
	mov.b32 	%r240, 1;
	mov.b32 	%r238, 0;
$L__BB1_49:
	mul.wide.s32 	%rd31, %r240, 4;
	add.s64 	%rd32, %rd9, %rd31;
	ld.global.u32 	%r116, [%rd32+-4];
	mul.wide.s32 	%rd33, %r116, 96;
	add.s64 	%rd34, %rd1, %rd33;
	ld.global.f64 	%fd72, [%rd34+88];
	ld.global.f64 	%fd217, [%rd34];
	ld.global.f64 	%fd218, [%rd34+8];
	ld.global.f64 	%fd219, [%rd34+16];
	sub.f64 	%fd220, %fd1, %fd217;
	sub.f64 	%fd221, %fd2, %fd218;
	mul.f64 	%fd222, %fd221, %fd221;
	fma.rn.f64 	%fd223, %fd220, %fd220, %fd222;
	sub.f64 	%fd224, %fd3, %fd219;
	fma.rn.f64 	%fd225, %fd224, %fd224, %fd223;
	sub.f64 	%fd73, %fd11, %fd225;
	{
	.reg .b32 %temp; 
	mov.b64 	{%temp, %r36}, %fd73;
	}
	abs.f64 	%fd74, %fd73;
	{ // callseq 4, 0
	.param .b64 param0;
	st.param.f64 	[param0], %fd74;
	.param .b64 param1;
	st.param.f64 	[param1], 0d4008000000000000;
	.param .b64 retval0;
	call.uni (retval0), 
	__internal_accurate_pow, 
	(
	param0, 
	param1
	);
	ld.param.f64 	%fd226, [retval0];
	} // callseq 4
	setp.lt.s32 	%p63, %r36, 0;
	neg.f64 	%fd228, %fd226;
	selp.f64 	%fd229, %fd228, %fd226, %p12;
	selp.f64 	%fd230, %fd229, %fd226, %p63;
	setp.eq.f64 	%p64, %fd73, 0d0000000000000000;
	selp.b32 	%r117, %r36, 0, %p12;
	or.b32  	%r118, %r117, 2146435072;
	selp.b32 	%r119, %r118, %r117, %p13;
	mov.b32 	%r120, 0;
	mov.b64 	%fd231, {%r120, %r119};
	selp.f64 	%fd432, %fd231, %fd230, %p64;
	add.f64 	%fd232, %fd73, 0d4008000000000000;
	{
	.reg .b32 %temp; 
	mov.b64 	{%temp, %r121}, %fd232;
	}
	and.b32  	%r122, %r121, 2146435072;
	setp.ne.s32 	%p65, %r122, 2146435072;
	@%p65 bra 	$L__BB1_54;
	setp.nan.f64 	%p66, %fd73, %fd73;
	@%p66 bra 	$L__BB1_53;
	setp.neu.f64 	%p67, %fd74, 0d7FF0000000000000;
	@%p67 bra 	$L__BB1_54;
	or.b32  	%r123, %r7, -2147483648;
	selp.b32 	%r124, %r123, %r7, %p1;
	selp.b32 	%r125, %r124, %r7, %p63;
	mov.b32 	%r126, 0;
	mov.b64 	%fd432, {%r126, %r125};
	bra.uni 	$L__BB1_54;
$L__BB1_53:
	mov.f64 	%fd233, 0d4008000000000000;
	add.rn.f64 	%fd432, %fd73, %fd233;
$L__BB1_54:
	setp.eq.f64 	%p72, %fd73, 0d3FF0000000000000;
	selp.f64 	%fd234, 0d3FF0000000000000, %fd432, %p72;
	mul.f64 	%fd235, %fd70, %fd234;
	fma.rn.f64 	%fd79, %fd72, %fd235, %fd443;
	mul.wide.s32 	%rd35, %r240, 4;
	add.s64 	%rd36, %rd9, %rd35;
	ld.global.u32 	%r127, [%rd36];
	mul.wide.s32 	%rd37, %r127, 96;
	add.s64 	%rd38, %rd1, %rd37;
	ld.global.f64 	%fd80, [%rd38+88];
	ld.global.f64 	%fd236, [%rd38];
	ld.global.f64 	%fd237, [%rd38+8];
	ld.global.f64 	%fd238, [%rd38+16];
	sub.f64 	%fd239, %fd1, %fd236;
	sub.f64 	%fd240, %fd2, %fd237;
	mul.f64 	%fd241, %fd240, %fd240;
	fma.rn.f64 	%fd242, %fd239, %fd239, %fd241;
	sub.f64 	%fd243, %fd3, %fd238;
	fma.rn.f64 	%fd244, %fd243, %fd243, %fd242;
	sub.f64 	%fd81, %fd11, %fd244;
	{
	.reg .b32 %temp; 
	mov.b64 	{%temp, %r37}, %fd81;
	}
	abs.f64 	%fd82, %fd81;
	{ // callseq 5, 0
	.param .b64 param0;
	st.param.f64 	[param0], %fd82;
	.param .b64 param1;
	st.param.f64 	[param1], 0d4008000000000000;
	.param .b64 retval0;
	call.uni (retval0), 
	__internal_accurate_pow, 
	(
	param0, 
	param1
	);
	ld.param.f64 	%fd245, [retval0];
	} // callseq 5
	setp.lt.s32 	%p73, %r37, 0;
	neg.f64 	%fd247, %fd245;
	selp.f64 	%fd248, %fd247, %fd245, %p12;
	selp.f64 	%fd249, %fd248, %fd245, %p73;
	setp.eq.f64 	%p74, %fd81, 0d0000000000000000;
	selp.b32 	%r128, %r37, 0, %p12;
	or.b32  	%r129, %r128, 2146435072;
	selp.b32 	%r130, %r129, %r128, %p13;
	mov.b32 	%r131, 0;
	mov.b64 	%fd250, {%r131, %r130};
	selp.f64 	%fd433, %fd250, %fd249, %p74;
	add.f64 	%fd251, %fd81, 0d4008000000000000;
	{
	.reg .b32 %temp; 
	mov.b64 	{%temp, %r132}, %fd251;
	}
	and.b32  	%r133, %r132, 2146435072;
	setp.ne.s32 	%p75, %r133, 2146435072;
	@%p75 bra 	$L__BB1_59;
	setp.nan.f64 	%p76, %fd81, %fd81;
	@%p76 bra 	$L__BB1_58;
	setp.neu.f64 	%p77, %fd82, 0d7FF0000000000000;
	@%p77 bra 	$L__BB1_59;
	or.b32  	%r134, %r7, -2147483648;
	selp.b32 	%r135, %r134, %r7, %p1;
	selp.b32 	%r136, %r135, %r7, %p73;
	mov.b32 	%r137, 0;
	mov.b64 	%fd433, {%r137, %r136};
	bra.uni 	$L__BB1_59;
$L__BB1_58:
	mov.f64 	%fd252, 0d4008000000000000;
	add.rn.f64 	%fd433, %fd81, %fd252;
$L__BB1_59:
	setp.eq.f64 	%p79, %fd81, 0d3FF0000000000000;
	selp.f64 	%fd253, 0d3FF0000000000000, %fd433, %p79;
	mul.f64 	%fd254, %fd70, %fd253;
	fma.rn.f64 	%fd443, %fd80, %fd254, %fd79;
	add.s32 	%r240, %r240, 2;
	add.s32 	%r239, %r239, 2;
	add.s32 	%r238, %r238, 2;
	setp.ne.s32 	%p80, %r239, 0;
	@%p80 bra 	$L__BB1_49;
	add.s32 	%r241, %r238, 1;
$L__BB1_61:
	and.b32  	%r138, %r3, 1;
	setp.eq.b32 	%p81, %r138, 1;
	not.pred 	%p82, %p81;
	@%p82 bra 	$L__BB1_89;
	setp.lt.s32 	%p83, %r5, 0;
	setp.eq.s32 	%p84, %r6, 1073741824;
	setp.eq.f64 	%p86, %fd131, 0d3FF0000000000000;
	setp.neu.f64 	%p87, %fd6, 0d7FF0000000000000;
	setp.ne.s32 	%p88, %r4, 2146435072;
	mul.wide.s32 	%rd39, %r241, 4;
	add.s64 	%rd40, %rd3, %rd39;
	ld.global.u32 	%r139, [%rd40];
	mul.wide.s32 	%rd41, %r139, 96;
	add.s64 	%rd42, %rd1, %rd41;
	ld.global.f64 	%fd90, [%rd42+88];
	ld.global.f64 	%fd255, [%rd42];
	ld.global.f64 	%fd256, [%rd42+8];
	ld.global.f64 	%fd257, [%rd42+16];
	sub.f64 	%fd258, %fd1, %fd255;
	sub.f64 	%fd259, %fd2, %fd256;
	mul.f64 	%fd260, %fd259, %fd259;
	fma.rn.f64 	%fd261, %fd258, %fd258, %fd260;
	sub.f64 	%fd262, %fd3, %fd257;
	fma.rn.f64 	%fd263, %fd262, %fd262, %fd261;
	selp.f64 	%fd264, %fd8, %fd9, %p87;
	selp.f64 	%fd265, %fd8, %fd264, %p88;
	selp.f64 	%fd266, 0d3FF0000000000000, %fd265, %p86;
	mul.f64 	%fd91, %fd4, %fd266;
	sub.f64 	%fd92, %fd11, %fd263;
	{
	.reg .b32 %temp; 
	mov.b64 	{%temp, %r43}, %fd92;
	}
	abs.f64 	%fd93, %fd92;
	{ // callseq 6, 0
	.param .b64 param0;
	st.param.f64 	[param0], %fd93;
	.param .b64 param1;
	st.param.f64 	[param1], 0d4008000000000000;
	.param .b64 retval0;
	call.uni (retval0), 
	__internal_accurate_pow, 
	(
	param0, 
	param1
	);
	ld.param.f64 	%fd267, [retval0];
	} // callseq 6
	setp.lt.s32 	%p89, %r43, 0;
	neg.f64 	%fd269, %fd267;
	selp.f64 	%fd270, %fd269, %fd267, %p84;
	selp.f64 	%fd271, %fd270, %fd267, %p89;
	setp.eq.f64 	%p90, %fd92, 0d0000000000000000;
	selp.b32 	%r140, %r43, 0, %p84;
	or.b32  	%r141, %r140, 2146435072;
	selp.b32 	%r142, %r141, %r140, %p83;
	mov.b32 	%r143, 0;
	mov.b64 	%fd272, {%r143, %r142};
	selp.f64 	%fd436, %fd272, %fd271, %p90;
	add.f64 	%fd273, %fd92, 0d4008000000000000;
	{
	.reg .b32 %temp; 
	mov.b64 	{%temp, %r144}, %fd273;
	}
	and.b32  	%r145, %r144, 2146435072;
	setp.ne.s32 	%p91, %r145, 2146435072;
	@%p91 bra 	$L__BB1_67;
	setp.nan.f64 	%p92, %fd92, %fd92;
	@%p92 bra 	$L__BB1_66;
	setp.neu.f64 	%p93, %fd93, 0d7FF0000000000000;
	@%p93 bra 	$L__BB1_67;
	setp.lt.s32 	%p94, %r43, 0;
	or.b32  	%r146, %r7, -2147483648;
	selp.b32 	%r147, %r146, %r7, %p1;
	selp.b32 	%r148, %r147, %r7, %p94;
	mov.b32 	%r149, 0;
	mov.b64 	%fd436, {%r149, %r148};
	bra.uni 	$L__BB1_67;
$L__BB1_66:
	mov.f64 	%fd274, 0d4008000000000000;
	add.rn.f64 	%fd436, %fd92, %fd274;
$L__BB1_67:
	setp.eq.f64 	%p95, %fd92, 0d3FF0000000000000;
	selp.f64 	%fd275, 0d3FF0000000000000, %fd436, %p95;
	mov.f64 	%fd276, 0d4073B00000000000;
	div.rn.f64 	%fd277, %fd276, %fd91;
	mul.f64 	%fd278, %fd277, %fd275;
	fma.rn.f64 	%fd443, %fd90, %fd278, %fd443;
	bra.uni 	$L__BB1_89;
$L__BB1_68:
	setp.eq.s32 	%p16, %r3, 1;
	mov.f64 	%fd443, 0d0000000000000000;
	mov.b32 	%r245, 1;
	@%p16 bra 	$L__BB1_82;
	setp.eq.f64 	%p17, %fd131, 0d3FF0000000000000;
	setp.neu.f64 	%p18, %fd6, 0d7FF0000000000000;
	setp.ne.s32 	%p19, %r4, 2146435072;
	selp.f64 	%fd142, %fd7, %fd9, %p18;
	selp.f64 	%fd143, %fd7, %fd142, %p19;
	selp.f64 	%fd144, 0d3FF0000000000000, %fd143, %p17;
	mul.f64 	%fd145, %fd4, %fd144;
	mov.f64 	%fd146, 0d4073B00000000000;
	div.rn.f64 	%fd99, %fd146, %fd145;
	and.b32  	%r77, %r3, 2147483646;
	neg.s32 	%r243, %r77;
	add.s64 	%rd16, %rd13, %rd2;
	add.s64 	%rd10, %rd16, 4;
	mov.f64 	%fd443, 0d0000000000000000;
	mov.b32 	%r244, 1;
	mov.b32 	%r242, 0;
$L__BB1_70:
	mul.wide.s32 	%rd17, %r244, 4;
	add.s64 	%rd18, %rd10, %rd17;
	ld.global.u32 	%r78, [%rd18+-4];
	mul.wide.s32 	%rd19, %r78, 96;
	add.s64 	%rd20, %rd1, %rd19;
	ld.global.f64 	%fd101, [%rd20+88];
	ld.global.f64 	%fd147, [%rd20];
	ld.global.f64 	%fd148, [%rd20+8];
	ld.global.f64 	%fd149, [%rd20+16];
	sub.f64 	%fd150, %fd1, %fd147;
	sub.f64 	%fd151, %fd2, %fd148;
	mul.f64 	%fd152, %fd151, %fd151;
	fma.rn.f64 	%fd153, %fd150, %fd150, %fd152;
	sub.f64 	%fd154, %fd3, %fd149;
	fma.rn.f64 	%fd155, %fd154, %fd154, %fd153;
	sub.f64 	%fd102, %fd11, %fd155;
	{
	.reg .b32 %temp; 
	mov.b64 	{%temp, %r48}, %fd102;
	}
	abs.f64 	%fd103, %fd102;
	{ // callseq 1, 0
	.param .b64 param0;
	st.param.f64 	[param0], %fd103;
	.param .b64 param1;
	st.param.f64 	[param1], 0d4008000000000000;
	.param .b64 retval0;
	call.uni (retval0), 
	__internal_accurate_pow, 
	(
	param0, 
	param1
	);
	ld.param.f64 	%fd156, [retval0];
	} // callseq 1
	setp.lt.s32 	%p23, %r48, 0;
	neg.f64 	%fd158, %fd156;
	selp.f64 	%fd159, %fd158, %fd156, %p12;
	selp.f64 	%fd160, %fd159, %fd156, %p23;
	setp.eq.f64 	%p24, %fd102, 0d0000000000000000;
	selp.b32 	%r79, %r48, 0, %p12;
	or.b32  	%r80, %r79, 2146435072;
	selp.b32 	%r81, %r80, %r79, %p13;
	mov.b32 	%r82, 0;
	mov.b64 	%fd161, {%r82, %r81};
	selp.f64 	%fd438, %fd161, %fd160, %p24;
	add.f64 	%fd162, %fd102, 0d4008000000000000;
	{
	.reg .b32 %temp; 
	mov.b64 	{%temp, %r83}, %fd162;
	}
	and.b32  	%r84, %r83, 2146435072;
	setp.ne.s32 	%p25, %r84, 2146435072;
	@%p25 bra 	$L__BB1_75;
	setp.num.f64 	%p26, %fd102, %fd102;
	@%p26 bra 	$L__BB1_73;
	mov.f64 	%fd163, 0d4008000000000000;
	add.rn.f64 	%fd438, %fd102, %fd163;
	bra.uni 	$L__BB1_75;
$L__BB1_73:
	setp.neu.f64 	%p27, %fd103, 0d7FF0000000000000;
	@%p27 bra 	$L__BB1_75;
	or.b32  	%r85, %r7, -2147483648;
	selp.b32 	%r86, %r85, %r7, %p1;
	selp.b32 	%r87, %r86, %r7, %p23;
	mov.b32 	%r88, 0;
	mov.b64 	%fd438, {%r88, %r87};
$L__BB1_75:
	setp.eq.f64 	%p32, %fd102, 0d3FF0000000000000;
	selp.f64 	%fd164, 0d3FF0000000000000, %fd438, %p32;
	mul.f64 	%fd165, %fd99, %fd164;
	fma.rn.f64 	%fd108, %fd101, %fd165, %fd443;
	mul.wide.s32 	%rd21, %r244, 4;
	add.s64 	%rd22, %rd10, %rd21;
	ld.global.u32 	%r89, [%rd22];
	mul.wide.s32 	%rd23, %r89, 96;
	add.s64 	%rd24, %rd1, %rd23;
	ld.global.f64 	%fd109, [%rd24+88];
	ld.global.f64 	%fd166, [%rd24];
	ld.global.f64 	%fd167, [%rd24+8];
	ld.global.f64 	%fd168, [%rd24+16];
	sub.f64 	%fd169, %fd1, %fd166;
	sub.f64 	%fd170, %fd2, %fd167;
	mul.f64 	%fd171, %fd170, %fd170;
	fma.rn.f64 	%fd172, %fd169, %fd169, %fd171;
	sub.f64 	%fd173, %fd3, %fd168;
	fma.rn.f64 	%fd174, %fd173, %fd173, %fd172;
	sub.f64 	%fd110, %fd11, %fd174;
	{
	.reg .b32 %temp; 
	mov.b64 	{%temp, %r49}, %fd110;
	}
	abs.f64 	%fd111, %fd110;
	{ // callseq 2, 0
	.param .b64 param0;
	st.param.f64 	[param0], %fd111;
	.param .b64 param1;
	st.param.f64 	[param1], 0d4008000000000000;
	.param .b64 retval0;
	call.uni (retval0), 
	__internal_accurate_pow, 
	(
	param0, 
	param1
	);
	ld.param.f64 	%fd175, [retval0];
	} // callseq 2
	setp.lt.s32 	%p33, %r49, 0;
	neg.f64 	%fd177, %fd175;
	selp.f64 	%fd178, %fd177, %fd175, %p12;
	selp.f64 	%fd179, %fd178, %fd175, %p33;
	setp.eq.f64 	%p34, %fd110, 0d0000000000000000;
	selp.b32 	%r90, %r49, 0, %p12;
	or.b32  	%r91, %r90, 2146435072;
	selp.b32 	%r92, %r91, %r90, %p13;
	mov.b32 	%r93, 0;
	mov.b64 	%fd180, {%r93, %r92};
	selp.f64 	%fd439, %fd180, %fd179, %p34;
	add.f64 	%fd181, %fd110, 0d4008000000000000;
	{
	.reg .b32 %temp; 
	mov.b64 	{%temp, %r94}, %fd181;
	}
	and.b32  	%r95, %r94, 2146435072;
	setp.ne.s32 	%p35, %r95, 2146435072;
	@%p35 bra 	$L__BB1_80;
	setp.nan.f64 	%p36, %fd110, %fd110;
	@%p36 bra 	$L__BB1_79;
	setp.neu.f64 	%p37, %fd111, 0d7FF0000000000000;
	@%p37 bra 	$L__BB1_80;
	or.b32  	%r96, %r7, -2147483648;
	selp.b32 	%r97, %r96, %r7, %p1;
	selp.b32 	%r98, %r97, %r7, %p33;
	mov.b32 	%r99, 0;
	mov.b64 	%fd439, {%r99, %r98};
	bra.uni 	$L__BB1_80;
$L__BB1_79:
	mov.f64 	%fd182, 0d4008000000000000;
	add.rn.f64 	%fd439, %fd110, %fd182;
$L__BB1_80:
	setp.eq.f64 	%p39, %fd110, 0d3FF0000000000000;
	selp.f64 	%fd183, 0d3FF0000000000000, %fd439, %p39;
	mul.f64 	%fd184, %fd99, %fd183;
	fma.rn.f64 	%fd443, %fd109, %fd184, %fd108;
	add.s32 	%r244, %r244, 2;
	add.s32 	%r243, %r243, 2;
	add.s32 	%r242, %r242, 2;
	setp.ne.s32 	%p40, %r243, 0;
	@%p40 bra 	$L__BB1_70;
	add.s32 	%r245, %r242, 1;
$L__BB1_82:
	and.b32  	%r100, %r3, 1;
	setp.eq.b32 	%p41, %r100, 1;
	not.pred 	%p42, %p41;
	@%p42 bra 	$L__BB1_89;
	setp.lt.s32 	%p43, %r5, 0;
	setp.eq.s32 	%p44, %r6, 1073741824;
	setp.eq.f64 	%p46, %fd131, 0d3FF0000000000000;
	setp.neu.f64 	%p47, %fd6, 0d7FF0000000000000;
	setp.ne.s32 	%p48, %r4, 2146435072;
	mul.wide.s32 	%rd25, %r245, 4;
	add.s64 	%rd26, %rd3, %rd25;
	ld.global.u32 	%r101, [%rd26];
	mul.wide.s32 	%rd27, %r101, 96;
	add.s64 	%rd28, %rd1, %rd27;
	ld.global.f64 	%fd119, [%rd28+88];
	ld.global.f64 	%fd185, [%rd28];
	ld.global.f64 	%fd186, [%rd28+8];
	ld.global.f64 	%fd187, [%rd28+16];
	sub.f64 	%fd188, %fd1, %fd185;
	sub.f64 	%fd189, %fd2, %fd186;
	mul.f64 	%fd190, %fd189, %fd189;
	fma.rn.f64 	%fd191, %fd188, %fd188, %fd190;
	sub.f64 	%fd192, %fd3, %fd187;
	fma.rn.f64 	%fd193, %fd192, %fd192, %fd191;
	selp.f64 	%fd194, %fd7, %fd9, %p47;
	selp.f64 	%fd195, %fd7, %fd194, %p48;
	selp.f64 	%fd196, 0d3FF0000000000000, %fd195, %p46;
	mul.f64 	%fd120, %fd4, %fd196;
	sub.f64 	%fd121, %fd11, %fd193;
	{
	.reg .b32 %temp; 
	mov.b64 	{%temp, %r55}, %fd121;
	}
	abs.f64 	%fd122, %fd121;
	{ // callseq 3, 0
	.param .b64 param0;
	st.param.f64 	[param0], %fd122;
	.param .b64 param1;
	st.param.f64 	[param1], 0d4008000000000000;
	.param .b64 retval0;
	call.uni (retval0), 
	__internal_accurate_pow, 
	(
	param0, 
	param1
	);
	ld.param.f64 	%fd197, [retval0];
	} // callseq 3
	setp.lt.s32 	%p49, %r55, 0;
	neg.f64 	%fd199, %fd197;
	selp.f64 	%fd200, %fd199, %fd197, %p44;
	selp.f64 	%fd201, %fd200, %fd197, %p49;
	setp.eq.f64 	%p50, %fd121, 0d0000000000000000;
	selp.b32 	%r102, %r55, 0, %p44;
	or.b32  	%r103, %r102, 2146435072;
	selp.b32 	%r104, %r103, %r102, %p43;
	mov.b32 	%r105, 0;
	mov.b64 	%fd202, {%r105, %r104};
	selp.f64 	%fd442, %fd202, %fd201, %p50;
	add.f64 	%fd203, %fd121, 0d4008000000000000;
	{
	.reg .b32 %temp; 
	mov.b64 	{%temp, %r106}, %fd203;
	}
	and.b32  	%r107, %r106, 2146435072;
	setp.ne.s32 	%p51, %r107, 2146435072;
	@%p51 bra 	$L__BB1_88;
	setp.nan.f64 	%p52, %fd121, %fd121;
	@%p52 bra 	$L__BB1_87;
	setp.neu.f64 	%p53, %fd122, 0d7FF0000000000000;
	@%p53 bra 	$L__BB1_88;
	setp.lt.s32 	%p54, %r55, 0;
	or.b32  	%r108, %r7, -2147483648;
	selp.b32 	%r109, %r108, %r7, %p1;
	selp.b32 	%r110, %r109, %r7, %p54;
	mov.b32 	%r111, 0;
	mov.b64 	%fd442, {%r111, %r110};
	bra.uni 	$L__BB1_88;
$L__BB1_87:
	mov.f64 	%fd204, 0d4008000000000000;
	add.rn.f64 	%fd442, %fd121, %fd204;
$L__BB1_88:
	setp.eq.f64 	%p55, %fd121, 0d3FF0000000000000;
	selp.f64 	%fd205, 0d3FF0000000000000, %fd442, %p55;
	mov.f64 	%fd206, 0d4073B00000000000;
	div.rn.f64 	%fd207, %fd206, %fd120;
	mul.f64 	%fd208, %fd207, %fd205;
	fma.rn.f64 	%fd443, %fd119, %fd208, %fd443;
$L__BB1_89:
	ld.param.u64 	%rd68, [_Z19updateDensityKernelPiP8Particle_param_1];
	cvta.to.global.u64 	%rd65, %rd68;
	mov.u32 	%r226, %ctaid.x;
	mov.u32 	%r227, %ntid.x;
	mov.u32 	%r228, %tid.x;
	mad.lo.s32 	%r229, %r226, %r227, %r228;
	mul.wide.s32 	%rd66, %r229, 96;
	add.s64 	%rd67, %rd65, %rd66;
	st.global.f64 	[%rd67+72], %fd443;
$L__BB1_90:
	ret;

}
	// .globl	_Z20updatePressureKernelP8Particle
.visible .entry _Z20updatePressureKernelP8Particle(
	.param .u64 .ptr .align 1 _Z20updatePressureKernelP8Particle_param_0
)
{
	.reg .pred 	%p<2>;
	.reg .b32 	%r<6>;
	.reg .b64 	%rd<5>;
	.reg .b64 	%fd<6>;

	ld.param.u64 	%rd1, [_Z20updatePressureKernelP8Particle_param_0];
	mov.u32 	%r2, %tid.x;
	mov.u32 	%r3, %ctaid.x;
	mov.u32 	%r4, %ntid.x;
	mad.lo.s32 	%r1, %r3, %r4, %r2;
	ld.global.u32 	%r5, [d_particleNum];
	setp.gt.s32 	%p1, %r1, %r5;
	@%p1 bra 	$L__BB2_2;
	cvta.to.global.u64 	%rd2, %rd1;
	ld.const.f64 	%fd1, [d_K];
	mul.wide.s32 	%rd3, %r1, 96;
	add.s64 	%rd4, %rd2, %rd3;
	ld.global.f64 	%fd2, [%rd4+72];
	ld.const.f64 	%fd3, [d_Density];
	sub.f64 	%fd4, %fd2, %fd3;
	mul.f64 	%fd5, %fd1, %fd4;
	st.global.f64 	[%rd4+80], %fd5;
$L__BB2_2:
	ret;

}
	// .globl	_Z24updateAccelerationKernelPiP8Particle
.visible .entry _Z24updateAccelerationKernelPiP8Particle(
	.param .u64 .ptr .align 1 _Z24updateAccelerationKernelPiP8Particle_param_0,
	.param .u64 .ptr .align 1 _Z24updateAccelerationKernelPiP8Particle_param_1
)
{
	.local .align 16 .b8 	__local_depot3[16];
	.reg .b64 	%SP;
	.reg .b64 	%SPL;
	.reg .pred 	%p<40>;
	.reg .b32 	%r<65>;
	.reg .b64 	%rd<26>;
	.reg .b64 	%fd<139>;

	mov.u64 	%SPL, __local_depot3;
	cvta.local.u64 	%SP, %SPL;
	ld.param.u64 	%rd4, [_Z24updateAccelerationKernelPiP8Particle_param_0];
	ld.param.u64 	%rd3, [_Z24updateAccelerationKernelPiP8Particle_param_1];
	cvta.to.global.u64 	%rd5, %rd4;
	cvta.to.global.u64 	%rd6, %rd3;
	mov.u32 	%r9, %tid.x;
	mov.u32 	%r10, %ctaid.x;
	mov.u32 	%r11, %ntid.x;
	mad.lo.s32 	%r12, %r10, %r11, %r9;
	mul.wide.s32 	%rd7, %r12, 96;
	add.s64 	%rd8, %rd6, %rd7;
	add.s64 	%rd1, %rd8, 48;
	mov.b64 	%rd9, 0;
	st.global.u64 	[%rd8+48], %rd9;
	mov.b64 	%rd10, -4601665509256488550;
	st.global.u64 	[%rd8+56], %rd10;
	st.global.u64 	[%rd8+64], %rd9;
	ld.global.f64 	%fd1, [%rd8+72];
	ld.global.f64 	%fd2, [%rd8+88];
	mul.lo.s32 	%r13, %r12, 100;
	mul.wide.s32 	%rd11, %r13, 4;
	add.s64 	%rd2, %rd5, %rd11;
	ld.global.u32 	%r14, [%rd2];
	setp.lt.s32 	%p2, %r14, 1;
	mov.f64 	%fd129, 0d0000000000000000;
	mov.f64 	%fd130, %fd129;
	mov.f64 	%fd131, %fd129;
	mov.f64 	%fd132, %fd129;
	mov.f64 	%fd133, %fd129;
	mov.f64 	%fd134, %fd129;
	@%p2 bra 	$L__BB3_8;
	ld.global.f64 	%fd3, [%rd1+-48];
	ld.global.f64 	%fd4, [%rd1+-40];
	ld.global.f64 	%fd5, [%rd1+-32];
	ld.global.f64 	%fd6, [%rd1+-24];
	ld.global.f64 	%fd7, [%rd1+-16];
	ld.global.f64 	%fd8, [%rd1+-8];
	ld.global.f64 	%fd9, [%rd1+32];
	mov.f64 	%fd62, 0d4000000000000000;
	{
	.reg .b32 %temp; 
	mov.b64 	{%temp, %r1}, %fd62;
	}
	and.b32  	%r16, %r1, 2146435072;
	setp.eq.s32 	%p3, %r16, 1062207488;
	and.b32  	%r17, %r1, 2147483647;
	setp.ne.s32 	%p4, %r17, 1071644672;
	and.pred  	%p1, %p3, %p4;
	mov.f64 	%fd134, 0d0000000000000000;
	mov.b32 	%r64, 1;
	ld.const.f64 	%fd70, [d_H];
	add.u64 	%rd17, %SP, 0;
	mov.f64 	%fd133, %fd134;
	mov.f64 	%fd132, %fd134;
	mov.f64 	%fd131, %fd134;
	mov.f64 	%fd130, %fd134;
	mov.f64 	%fd129, %fd134;
$L__BB3_2:
	mov.u32 	%r2, %r64;
	ld.param.u64 	%rd24, [_Z24updateAccelerationKernelPiP8Particle_param_1];
	setp.lt.s32 	%p5, %r1, 0;
	mul.wide.u32 	%rd12, %r2, 4;
	add.s64 	%rd13, %rd2, %rd12;
	ld.global.u32 	%r19, [%rd13];
	cvta.to.global.u64 	%rd14, %rd24;
	mul.wide.s32 	%rd15, %r19, 96;
	add.s64 	%rd16, %rd14, %rd15;
	ld.global.f64 	%fd63, [%rd16];
	ld.global.f64 	%fd64, [%rd16+8];
	ld.global.f64 	%fd65, [%rd16+16];
	ld.global.f64 	%fd16, [%rd16+24];
	ld.global.f64 	%fd17, [%rd16+32];
	ld.global.f64 	%fd18, [%rd16+40];
	ld.global.f64 	%fd19, [%rd16+72];
	ld.global.f64 	%fd66, [%rd16+80];
	sub.f64 	%fd20, %fd3, %fd63;
	sub.f64 	%fd21, %fd4, %fd64;
	mul.f64 	%fd67, %fd21, %fd21;
	fma.rn.f64 	%fd68, %fd20, %fd20, %fd67;
	sub.f64 	%fd22, %fd5, %fd65;
	fma.rn.f64 	%fd69, %fd22, %fd22, %fd68;
	sqrt.rn.f64 	%fd23, %fd69;
	add.f64 	%fd24, %fd9, %fd66;
	sub.f64 	%fd71, %fd70, %fd23;
	{
	.reg .b32 %temp; 
	mov.b64 	{%temp, %r3}, %fd71;
	}
	abs.f64 	%fd25, %fd71;
	{ // callseq 13, 0
	.param .b64 param0;
	st.param.f64 	[param0], %fd25;
	.param .b64 param1;
	st.param.f64 	[param1], 0d4000000000000000;
	.param .b64 retval0;
	call.uni (retval0), 
	__internal_accurate_pow, 
	(
	param0, 
	param1
	);
	ld.param.f64 	%fd72, [retval0];
	} // callseq 13
	setp.lt.s32 	%p7, %r3, 0;
	neg.f64 	%fd74, %fd72;
	selp.f64 	%fd75, %fd74, %fd72, %p3;
	selp.f64 	%fd76, %fd75, %fd72, %p7;
	setp.eq.f64 	%p8, %fd71, 0d0000000000000000;
	selp.b32 	%r20, %r3, 0, %p3;
	or.b32  	%r21, %r20, 2146435072;
	selp.b32 	%r22, %r21, %r20, %p5;
	mov.b32 	%r23, 0;
	mov.b64 	%fd77, {%r23, %r22};
	selp.f64 	%fd128, %fd77, %fd76, %p8;
	add.f64 	%fd78, %fd71, 0d4000000000000000;
	{
	.reg .b32 %temp; 
	mov.b64 	{%temp, %r24}, %fd78;
	}
	and.b32  	%r25, %r24, 2146435072;
	setp.ne.s32 	%p9, %r25, 2146435072;
	@%p9 bra 	$L__BB3_7;
	ld.const.f64 	%fd79, [d_H];
	sub.f64 	%fd80, %fd79, %fd23;
	setp.num.f64 	%p10, %fd80, %fd80;
	@%p10 bra 	$L__BB3_5;
	ld.const.f64 	%fd81, [d_H];
	sub.f64 	%fd82, %fd81, %fd23;
	mov.f64 	%fd83, 0d4000000000000000;
	add.rn.f64 	%fd128, %fd82, %fd83;
	bra.uni 	$L__BB3_7;
$L__BB3_5:
	setp.neu.f64 	%p11, %fd25, 0d7FF0000000000000;
	@%p11 bra 	$L__BB3_7;
	selp.b32 	%r26, 0, 2146435072, %p5;
	or.b32  	%r27, %r26, -2147483648;
	selp.b32 	%r28, %r27, %r26, %p1;
	selp.b32 	%r29, %r28, %r26, %p7;
	mov.b32 	%r30, 0;
	mov.b64 	%fd128, {%r30, %r29};
$L__BB3_7:
	setp.eq.f64 	%p14, %fd71, 0d3FF0000000000000;
	selp.f64 	%fd86, 0d3FF0000000000000, %fd128, %p14;
	add.f64 	%fd87, %fd1, %fd1;
	mul.f64 	%fd88, %fd87, %fd19;
	div.rn.f64 	%fd89, %fd24, %fd88;
	mul.f64 	%fd90, %fd89, %fd86;
	div.rn.f64 	%fd91, %fd90, %fd23;
	fma.rn.f64 	%fd132, %fd20, %fd91, %fd132;
	fma.rn.f64 	%fd133, %fd21, %fd91, %fd133;
	fma.rn.f64 	%fd134, %fd22, %fd91, %fd134;
	mul.f64 	%fd92, %fd1, %fd19;
	div.rn.f64 	%fd93, %fd71, %fd92;
	cvta.to.local.u64 	%rd18, %rd17;
	st.local.v2.f64 	[%rd18], {%fd16, %fd6};
	mov.u64 	%rd19, $str$1;
	cvta.global.u64 	%rd20, %rd19;
	{ // callseq 14, 0
	.param .b64 param0;
	st.param.b64 	[param0], %rd20;
	.param .b64 param1;
	st.param.b64 	[param1], %rd17;
	.param .b32 retval0;
	call.uni (retval0), 
	vprintf, 
	(
	param0, 
	param1
	);
	ld.param.b32 	%r31, [retval0];
	} // callseq 14
	sub.f64 	%fd94, %fd16, %fd6;
	fma.rn.f64 	%fd129, %fd94, %fd93, %fd129;
	sub.f64 	%fd95, %fd17, %fd7;
	fma.rn.f64 	%fd130, %fd95, %fd93, %fd130;
	sub.f64 	%fd96, %fd18, %fd8;
	fma.rn.f64 	%fd131, %fd96, %fd93, %fd131;
	add.s32 	%r64, %r2, 1;
	ld.global.u32 	%r33, [%rd2];
	setp.lt.s32 	%p15, %r2, %r33;
	@%p15 bra 	$L__BB3_2;
$L__BB3_8:
	mul.f64 	%fd42, %fd2, 0d4046800000000000;
	ld.global.f64 	%fd43, [d_PI];
	ld.const.f64 	%fd44, [d_H];
	{
	.reg .b32 %temp; 
	mov.b64 	{%temp, %r5}, %fd44;
	}
	mov.f64 	%fd97, 0d4018000000000000;
	{
	.reg .b32 %temp; 
	mov.b64 	{%temp, %r34}, %fd97;
	}
	and.b32  	%r7, %r34, 2146435072;
	setp.eq.s32 	%p16, %r7, 1073741824;
	abs.f64 	%fd45, %fd44;
	{ // callseq 15, 0
	.param .b64 param0;
	st.param.f64 	[param0], %fd45;
	.param .b64 param1;
	st.param.f64 	[param1], 0d4018000000000000;
	.param .b64 retval0;
	call.uni (retval0), 
	__internal_accurate_pow, 
	(
	param0, 
	param1
	);
	ld.param.f64 	%fd98, [retval0];
	} // callseq 15
	setp.lt.s32 	%p17, %r5, 0;
	neg.f64 	%fd100, %fd98;
	selp.f64 	%fd101, %fd100, %fd98, %p16;
	selp.f64 	%fd138, %fd101, %fd98, %p17;
	setp.neu.f64 	%p18, %fd44, 0d0000000000000000;
	mov.f64 	%fd136, %fd138;
	@%p18 bra 	$L__BB3_10;
	setp.eq.s32 	%p19, %r7, 1073741824;
	selp.b32 	%r35, %r5, 0, %p19;
	setp.lt.s32 	%p20, %r34, 0;
	or.b32  	%r36, %r35, 2146435072;
	selp.b32 	%r37, %r36, %r35, %p20;
	mov.b32 	%r38, 0;
	mov.b64 	%fd136, {%r38, %r37};
$L__BB3_10:
	add.f64 	%fd102, %fd44, 0d4018000000000000;
	{
	.reg .b32 %temp; 
	mov.b64 	{%temp, %r39}, %fd102;
	}
	and.b32  	%r8, %r39, 2146435072;
	setp.ne.s32 	%p21, %r8, 2146435072;
	@%p21 bra 	$L__BB3_15;
	setp.num.f64 	%p22, %fd44, %fd44;
	@%p22 bra 	$L__BB3_13;
	mov.f64 	%fd103, 0d4018000000000000;
	add.rn.f64 	%fd136, %fd44, %fd103;
	bra.uni 	$L__BB3_15;
$L__BB3_13:
	setp.neu.f64 	%p23, %fd45, 0d7FF0000000000000;
	@%p23 bra 	$L__BB3_15;
	setp.lt.s32 	%p24, %r5, 0;
	setp.eq.s32 	%p25, %r7, 1073741824;
	setp.lt.s32 	%p26, %r34, 0;
	selp.b32 	%r41, 0, 2146435072, %p26;
	and.b32  	%r42, %r34, 2147483647;
	setp.ne.s32 	%p27, %r42, 1071644672;
	or.b32  	%r43, %r41, -2147483648;
	selp.b32 	%r44, %r43, %r41, %p27;
	selp.b32 	%r45, %r44, %r41, %p25;
	selp.b32 	%r46, %r45, %r41, %p24;
	mov.b32 	%r47, 0;
	mov.b64 	%fd136, {%r47, %r46};
$L__BB3_15:
	setp.neu.f64 	%p28, %fd44, 0d0000000000000000;
	setp.eq.f64 	%p29, %fd44, 0d3FF0000000000000;
	selp.f64 	%fd104, 0d3FF0000000000000, %fd136, %p29;
	mul.f64 	%fd105, %fd43, %fd104;
	div.rn.f64 	%fd106, %fd42, %fd105;
	mul.f64 	%fd52, %fd132, %fd106;
	mul.f64 	%fd53, %fd133, %fd106;
	mul.f64 	%fd54, %fd134, %fd106;
	@%p28 bra 	$L__BB3_17;
	setp.eq.s32 	%p30, %r7, 1073741824;
	selp.b32 	%r48, %r5, 0, %p30;
	setp.lt.s32 	%p31, %r34, 0;
	or.b32  	%r49, %r48, 2146435072;
	selp.b32 	%r50, %r49, %r48, %p31;
	mov.b32 	%r51, 0;
	mov.b64 	%fd138, {%r51, %r50};
$L__BB3_17:
	setp.ne.s32 	%p32, %r8, 2146435072;
	@%p32 bra 	$L__BB3_22;
	setp.num.f64 	%p33, %fd44, %fd44;
	@%p33 bra 	$L__BB3_20;
	mov.f64 	%fd107, 0d4018000000000000;
	add.rn.f64 	%fd138, %fd44, %fd107;
	bra.uni 	$L__BB3_22;
$L__BB3_20:
	setp.neu.f64 	%p34, %fd45, 0d7FF0000000000000;
	@%p34 bra 	$L__BB3_22;
	setp.lt.s32 	%p35, %r5, 0;
	setp.eq.s32 	%p36, %r7, 1073741824;
	setp.lt.s32 	%p37, %r34, 0;
	selp.b32 	%r53, 0, 2146435072, %p37;
	and.b32  	%r54, %r34, 2147483647;
	setp.ne.s32 	%p38, %r54, 1071644672;
	or.b32  	%r55, %r53, -2147483648;
	selp.b32 	%r56, %r55, %r53, %p38;
	selp.b32 	%r57, %r56, %r53, %p36;
	selp.b32 	%r58, %r57, %r53, %p35;
	mov.b32 	%r59, 0;
	mov.b64 	%fd138, {%r59, %r58};
$L__BB3_22:
	ld.param.u64 	%rd25, [_Z24updateAccelerationKernelPiP8Particle_param_1];
	setp.eq.f64 	%p39, %fd44, 0d3FF0000000000000;
	selp.f64 	%fd108, 0d3FF0000000000000, %fd138, %p39;
	mul.f64 	%fd109, %fd43, %fd108;
	div.rn.f64 	%fd110, %fd42, %fd109;
	ld.const.f64 	%fd111, [d_MIU];
	mul.f64 	%fd112, %fd111, %fd110;
	fma.rn.f64 	%fd113, %fd129, %fd112, %fd52;
	cvta.to.global.u64 	%rd21, %rd25;
	mov.u32 	%r60, %ctaid.x;
	mov.u32 	%r61, %ntid.x;
	mov.u32 	%r62, %tid.x;
	mad.lo.s32 	%r63, %r60, %r61, %r62;
	mul.wide.s32 	%rd22, %r63, 96;
	add.s64 	%rd23, %rd21, %rd22;
	ld.global.f64 	%fd114, [%rd23+48];
	add.f64 	%fd115, %fd114, %fd113;
	st.global.f64 	[%rd23+48], %fd115;
	fma.rn.f64 	%fd116, %fd130, %fd112, %fd53;
	ld.global.f64 	%fd117, [%rd23+56];
	add.f64 	%fd118, %fd117, %fd116;
	st.global.f64 	[%rd23+56], %fd118;
	fma.rn.f64 	%fd119, %fd131, %fd112, %fd54;
	ld.global.f64 	%fd120, [%rd23+64];
	add.f64 	%fd121, %fd120, %fd119;
	st.global.f64 	[%rd23+64], %fd121;
	ret;

}
	// .globl	_Z17updateSpeedKernelP8Particle
.visible .entry _Z17updateSpeedKernelP8Particle(
	.param .u64 .ptr .align 1 _Z17updateSpeedKernelP8Particle_param_0
)
{
	.reg .pred 	%p<2>;
	.reg .b32 	%r<6>;
	.reg .b64 	%rd<5>;
	.reg .b64 	%fd<11>;

	ld.param.u64 	%rd1, [_Z17updateSpeedKernelP8Particle_param_0];
	mov.u32 	%r2, %tid.x;
	mov.u32 	%r3, %ctaid.x;
	mov.u32 	%r4, %ntid.x;
	mad.lo.s32 	%r1, %r3, %r4, %r2;
	ld.global.u32 	%r5, [d_particleNum];
	setp.gt.s32 	%p1, %r1, %r5;
	@%p1 bra 	$L__BB4_2;
	cvta.to.global.u64 	%rd2, %rd1;
	mul.wide.s32 	%rd3, %r1, 96;
	add.s64 	%rd4, %rd2, %rd3;
	ld.global.f64 	%fd1, [%rd4+48];
	ld.const.f64 	%fd2, [d_timetick];
	ld.global.f64 	%fd3, [%rd4+24];
	fma.rn.f64 	%fd4, %fd1, %fd2, %fd3;
	st.global.f64 	[%rd4+24], %fd4;
	ld.global.f64 	%fd5, [%rd4+56];
	ld.global.f64 	%fd6, [%rd4+32];
	fma.rn.f64 	%fd7, %fd5, %fd2, %fd6;
	st.global.f64 	[%rd4+32], %fd7;
	ld.global.f64 	%fd8, [%rd4+64];
	ld.global.f64 	%fd9, [%rd4+40];
	fma.rn.f64 	%fd10, %fd8, %fd2, %fd9;
	st.global.f64 	[%rd4+40], %fd10;
$L__BB4_2:
	ret;

}
	// .globl	_Z20updatePositionKernelP8Particle
.visible .entry _Z20updatePositionKernelP8Particle(
	.param .u64 .ptr .align 1 _Z20updatePositionKernelP8Particle_param_0
)
{
	.reg .pred 	%p<2>;
	.reg .b32 	%r<6>;
	.reg .b64 	%rd<5>;
	.reg .b64 	%fd<11>;

	ld.param.u64 	%rd1, [_Z20updatePositionKernelP8Particle_param_0];
	mov.u32 	%r2, %tid.x;
	mov.u32 	%r3, %ctaid.x;
	mov.u32 	%r4, %ntid.x;
	mad.lo.s32 	%r1, %r3, %r4, %r2;
	ld.global.u32 	%r5, [d_particleNum];
	setp.gt.s32 	%p1, %r1, %r5;
	@%p1 bra 	$L__BB5_2;
	cvta.to.global.u64 	%rd2, %rd1;
	mul.wide.s32 	%rd3, %r1, 96;
	add.s64 	%rd4, %rd2, %rd3;
	ld.global.f64 	%fd1, [%rd4+24];
	ld.const.f64 	%fd2, [d_timetick];
	ld.global.f64 	%fd3, [%rd4];
	fma.rn.f64 	%fd4, %fd1, %fd2, %fd3;
	st.global.f64 	[%rd4], %fd4;
	ld.global.f64 	%fd5, [%rd4+32];
	ld.global.f64 	%fd6, [%rd4+8];
	fma.rn.f64 	%fd7, %fd5, %fd2, %fd6;
	st.global.f64 	[%rd4+8], %fd7;
	ld.global.f64 	%fd8, [%rd4+40];
	ld.global.f64 	%fd9, [%rd4+16];
	fma.rn.f64 	%fd10, %fd8, %fd2, %fd9;
	st.global.f64 	[%rd4+16], %fd10;
$L__BB5_2:
	ret;

}
	// .globl	_Z7examplev
.visible .entry _Z7examplev()
{
	.local .align 8 .b8 	__local_depot6[16];
	.reg .b64 	%SP;
	.reg .b64 	%SPL;
	.reg .b16 	%rs<4>;
	.reg .b32 	%r<3>;
	.reg .b64 	%rd<7>;

	mov.u64 	%SPL, __local_depot6;
	cvta.local.u64 	%SP, %SPL;
	add.u64 	%rd1, %SP, 0;
	add.u64 	%rd2, %SPL, 0;
	add.u64 	%rd3, %SP, 8;
	add.u64 	%rd4, %SPL, 8;
	mov.b16 	%rs1, 49;
	st.local.u8 	[%rd2], %rs1;
	mov.b16 	%rs2, 48;
	st.local.u8 	[%rd2+1], %rs2;
	st.local.u8 	[%rd2+2], %rs2;
	st.local.u8 	[%rd2+3], %rs2;
	mov.b16 	%rs3, 0;
	st.local.u8 	[%rd2+4], %rs3;
	st.local.u64 	[%rd4], %rd1;
	mov.u64 	%rd5, $str;
	cvta.global.u64 	%rd6, %rd5;
	{ // callseq 16, 0
	.param .b64 param0;
	st.param.b64 	[param0], %rd6;
	.param .b64 param1;
	st.param.b64 	[param1], %rd3;
	.param .b32 retval0;
	call.uni (retval0), 
	vprintf, 
	(
	param0, 
	param1
	);
	ld.param.b32 	%r1, [retval0];
	} // callseq 16
	ret;

}
	// .globl	_ZN3cub18CUB_300001_SM_10006detail11EmptyKernelIvEEvv
.visible .entry _ZN3cub18CUB_300001_SM_10006detail11EmptyKernelIvEEvv()
{


	ret;

}
.func  (.param .b64 func_retval0) __internal_accurate_pow(
	.param .b64 __internal_accurate_pow_param_0,
	.param .b64 __internal_accurate_pow_param_1
)
{
	.reg .pred 	%p<8>;
	.reg .b32 	%r<49>;
	.reg .b32 	%f<3>;
	.reg .b64 	%fd<109>;

	ld.param.f64 	%fd10, [__internal_accurate_pow_param_0];
	ld.param.f64 	%fd11, [__internal_accurate_pow_param_1];
	{
	.reg .b32 %temp; 
	mov.b64 	{%temp, %r46}, %fd10;
	}
	{
	.reg .b32 %temp; 
	mov.b64 	{%r45, %temp}, %fd10;
	}
	shr.u32 	%r47, %r46, 20;
	setp.gt.u32 	%p1, %r46, 1048575;
	@%p1 bra 	$L__BB8_2;
	mul.f64 	%fd12, %fd10, 0d4350000000000000;
	{
	.reg .b32 %temp; 
	mov.b64 	{%temp, %r46}, %fd12;
	}
	{
	.reg .b32 %temp; 
	mov.b64 	{%r45, %temp}, %fd12;
	}
	shr.u32 	%r16, %r46, 20;
	add.s32 	%r47, %r16, -54;
$L__BB8_2:
	add.s32 	%r48, %r47, -1023;
	and.b32  	%r17, %r46, -2146435073;
	or.b32  	%r18, %r17, 1072693248;
	mov.b64 	%fd107, {%r45, %r18};
	setp.lt.u32 	%p2, %r18, 1073127583;
	@%p2 bra 	$L__BB8_4;
	{
	.reg .b32 %temp; 
	mov.b64 	{%r19, %temp}, %fd107;
	}
	{
	.reg .b32 %temp; 
	mov.b64 	{%temp, %r20}, %fd107;
	}
	add.s32 	%r21, %r20, -1048576;
	mov.b64 	%fd107, {%r19, %r21};
	add.s32 	%r48, %r47, -1022;
$L__BB8_4:
	add.f64 	%fd13, %fd107, 0dBFF0000000000000;
	add.f64 	%fd14, %fd107, 0d3FF0000000000000;
	rcp.approx.ftz.f64 	%fd15, %fd14;
	neg.f64 	%fd16, %fd14;
	fma.rn.f64 	%fd17, %fd16, %fd15, 0d3FF0000000000000;
	fma.rn.f64 	%fd18, %fd17, %fd17, %fd17;
	fma.rn.f64 	%fd19, %fd18, %fd15, %fd15;
	mul.f64 	%fd20, %fd13, %fd19;
	fma.rn.f64 	%fd21, %fd13, %fd19, %fd20;
	mul.f64 	%fd22, %fd21, %fd21;
	fma.rn.f64 	%fd23, %fd22, 0d3EB0F5FF7D2CAFE2, 0d3ED0F5D241AD3B5A;
	fma.rn.f64 	%fd24, %fd23, %fd22, 0d3EF3B20A75488A3F;
	fma.rn.f64 	%fd25, %fd24, %fd22, 0d3F1745CDE4FAECD5;
	fma.rn.f64 	%fd26, %fd25, %fd22, 0d3F3C71C7258A578B;
	fma.rn.f64 	%fd27, %fd26, %fd22, 0d3F6249249242B910;
	fma.rn.f64 	%fd28, %fd27, %fd22, 0d3F89999999999DFB;
	sub.f64 	%fd29, %fd13, %fd21;
	add.f64 	%fd30, %fd29, %fd29;
	neg.f64 	%fd31, %fd21;
	fma.rn.f64 	%fd32, %fd31, %fd13, %fd30;
	mul.f64 	%fd33, %fd19, %fd32;
	fma.rn.f64 	%fd34, %fd22, %fd28, 0d3FB5555555555555;
	mov.f64 	%fd35, 0d3FB5555555555555;
	sub.f64 	%fd36, %fd35, %fd34;
	fma.rn.f64 	%fd37, %fd22, %fd28, %fd36;
	add.f64 	%fd38, %fd37, 0dBC46A4CB00B9E7B0;
	add.f64 	%fd39, %fd34, %fd38;
	sub.f64 	%fd40, %fd34, %fd39;
	add.f64 	%fd41, %fd38, %fd40;
	mul.rn.f64 	%fd42, %fd21, %fd21;
	neg.f64 	%fd43, %fd42;
	fma.rn.f64 	%fd44, %fd21, %fd21, %fd43;
	{
	.reg .b32 %temp; 
	mov.b64 	{%r22, %temp}, %fd33;
	}
	{
	.reg .b32 %temp; 
	mov.b64 	{%temp, %r23}, %fd33;
	}
	add.s32 	%r24, %r23, 1048576;
	mov.b64 	%fd45, {%r22, %r24};
	fma.rn.f64 	%fd46, %fd21, %fd45, %fd44;
	mul.rn.f64 	%fd47, %fd42, %fd21;
	neg.f64 	%fd48, %fd47;
	fma.rn.f64 	%fd49, %fd42, %fd21, %fd48;
	fma.rn.f64 	%fd50, %fd42, %fd33, %fd49;
	fma.rn.f64 	%fd51, %fd46, %fd21, %fd50;
	mul.rn.f64 	%fd52, %fd39, %fd47;
	neg.f64 	%fd53, %fd52;
	fma.rn.f64 	%fd54, %fd39, %fd47, %fd53;
	fma.rn.f64 	%fd55, %fd39, %fd51, %fd54;
	fma.rn.f64 	%fd56, %fd41, %fd47, %fd55;
	add.f64 	%fd57, %fd52, %fd56;
	sub.f64 	%fd58, %fd52, %fd57;
	add.f64 	%fd59, %fd56, %fd58;
	add.f64 	%fd60, %fd21, %fd57;
	sub.f64 	%fd61, %fd21, %fd60;
	add.f64 	%fd62, %fd57, %fd61;
	add.f64 	%fd63, %fd59, %fd62;
	add.f64 	%fd64, %fd33, %fd63;
	add.f64 	%fd65, %fd60, %fd64;
	sub.f64 	%fd66, %fd60, %fd65;
	add.f64 	%fd67, %fd64, %fd66;
	xor.b32  	%r25, %r48, -2147483648;
	mov.b32 	%r26, 1127219200;
	mov.b64 	%fd68, {%r25, %r26};
	mov.b32 	%r27, -2147483648;
	mov.b64 	%fd69, {%r27, %r26};
	sub.f64 	%fd70, %fd68, %fd69;
	fma.rn.f64 	%fd71, %fd70, 0d3FE62E42FEFA39EF, %fd65;
	fma.rn.f64 	%fd72, %fd70, 0dBFE62E42FEFA39EF, %fd71;
	sub.f64 	%fd73, %fd72, %fd65;
	sub.f64 	%fd74, %fd67, %fd73;
	fma.rn.f64 	%fd75, %fd70, 0d3C7ABC9E3B39803F, %fd74;
	add.f64 	%fd76, %fd71, %fd75;
	sub.f64 	%fd77, %fd71, %fd76;
	add.f64 	%fd78, %fd75, %fd77;
	{
	.reg .b32 %temp; 
	mov.b64 	{%temp, %r28}, %fd11;
	}
	{
	.reg .b32 %temp; 
	mov.b64 	{%r29, %temp}, %fd11;
	}
	shl.b32 	%r30, %r28, 1;
	setp.gt.u32 	%p3, %r30, -33554433;
	and.b32  	%r31, %r28, -15728641;
	selp.b32 	%r32, %r31, %r28, %p3;
	mov.b64 	%fd79, {%r29, %r32};
	mul.rn.f64 	%fd80, %fd76, %fd79;
	neg.f64 	%fd81, %fd80;
	fma.rn.f64 	%fd82, %fd76, %fd79, %fd81;
	fma.rn.f64 	%fd83, %fd78, %fd79, %fd82;
	add.f64 	%fd4, %fd80, %fd83;
	sub.f64 	%fd84, %fd80, %fd4;
	add.f64 	%fd5, %fd83, %fd84;
	fma.rn.f64 	%fd85, %fd4, 0d3FF71547652B82FE, 0d4338000000000000;
	{
	.reg .b32 %temp; 
	mov.b64 	{%r13, %temp}, %fd85;
	}
	mov.f64 	%fd86, 0dC338000000000000;
	add.rn.f64 	%fd87, %fd85, %fd86;
	fma.rn.f64 	%fd88, %fd87, 0dBFE62E42FEFA39EF, %fd4;
	fma.rn.f64 	%fd89, %fd87, 0dBC7ABC9E3B39803F, %fd88;
	fma.rn.f64 	%fd90, %fd89, 0d3E5ADE1569CE2BDF, 0d3E928AF3FCA213EA;
	fma.rn.f64 	%fd91, %fd90, %fd89, 0d3EC71DEE62401315;
	fma.rn.f64 	%fd92, %fd91, %fd89, 0d3EFA01997C89EB71;
	fma.rn.f64 	%fd93, %fd92, %fd89, 0d3F2A01A014761F65;
	fma.rn.f64 	%fd94, %fd93, %fd89, 0d3F56C16C1852B7AF;
	fma.rn.f64 	%fd95, %fd94, %fd89, 0d3F81111111122322;
	fma.rn.f64 	%fd96, %fd95, %fd89, 0d3FA55555555502A1;
	fma.rn.f64 	%fd97, %fd96, %fd89, 0d3FC5555555555511;
	fma.rn.f64 	%fd98, %fd97, %fd89, 0d3FE000000000000B;
	fma.rn.f64 	%fd99, %fd98, %fd89, 0d3FF0000000000000;
	fma.rn.f64 	%fd100, %fd99, %fd89, 0d3FF0000000000000;
	{
	.reg .b32 %temp; 
	mov.b64 	{%r14, %temp}, %fd100;
	}
	{
	.reg .b32 %temp; 
	mov.b64 	{%temp, %r15}, %fd100;
	}
	shl.b32 	%r33, %r13, 20;
	add.s32 	%r34, %r33, %r15;
	mov.b64 	%fd108, {%r14, %r34};
	{
	.reg .b32 %temp; 
	mov.b64 	{%temp, %r35}, %fd4;
	}
	mov.b32 	%f2, %r35;
	abs.f32 	%f1, %f2;
	setp.lt.f32 	%p4, %f1, 0f4086232B;
	@%p4 bra 	$L__BB8_7;
	setp.lt.f64 	%p5, %fd4, 0d0000000000000000;
	add.f64 	%fd101, %fd4, 0d7FF0000000000000;
	selp.f64 	%fd108, 0d0000000000000000, %fd101, %p5;
	setp.geu.f32 	%p6, %f1, 0f40874800;
	@%p6 bra 	$L__BB8_7;
	shr.u32 	%r36, %r13, 31;
	add.s32 	%r37, %r13, %r36;
	shr.s32 	%r38, %r37, 1;
	shl.b32 	%r39, %r38, 20;
	add.s32 	%r40, %r15, %r39;
	mov.b64 	%fd102, {%r14, %r40};
	sub.s32 	%r41, %r13, %r38;
	shl.b32 	%r42, %r41, 20;
	add.s32 	%r43, %r42, 1072693248;
	mov.b32 	%r44, 0;
	mov.b64 	%fd103, {%r44, %r43};
	mul.f64 	%fd108, %fd103, %fd102;
$L__BB8_7:
	abs.f64 	%fd104, %fd108;
	setp.eq.f64 	%p7, %fd104, 0d7FF0000000000000;
	fma.rn.f64 	%fd105, %fd108, %fd5, %fd108;
	selp.f64 	%fd106, %fd108, %fd105, %p7;
	st.param.f64 	[func_retval0], %fd106;
	ret;

}


// ===== COMPILED SASS (sm_100) =====

	.target	sm_100

	.elftype	@"ET_EXEC"


//--------------------- .note.nv.tkinfo           --------------------------
	.section	.note.nv.tkinfo,"",@"SHT_NOTE"
	.sectionflags	@"SHF_NOTE_NV_TKINFO"
	.tkinfo
        /*0018*/ 	.word	0x00000002
        /*0030*/ 	.string	""
        /*0030*/ 	.string	"ptxas"
        /*0030*/ 	.string	"Cuda compilation tools, release 13.0, V13.0.88"
        /*0030*/ 	.string	"Build cuda_13.0.r13.0/compiler.36424714_0"
        /*0030*/ 	.string	"-arch sm_100 -m 64 "



//--------------------- .note.nv.cuinfo           --------------------------
	.section	.note.nv.cuinfo,"",@"SHT_NOTE"
	.sectionflags	@"SHF_NOTE_NV_CUINFO"
        /*0018*/ 	.short	0x0002
        /*001a*/ 	.short	0x0064
        /*001c*/ 	.short	0x0082
	.zero		2


//--------------------- .nv.info                  --------------------------
	.section	.nv.info,"",@"SHT_CUDA_INFO"
	.align	4


	//----- nvinfo : EIATTR_REGCOUNT
	.align		4
        /*0000*/ 	.byte	0x04, 0x2f
        /*0002*/ 	.short	(.L_55 - .L_54)
	.align		4
.L_54:
        /*0004*/ 	.word	index@(_Z16neighbour_kernelPiS_P8Particle)
        /*0008*/ 	.word	0x00000020


	//----- nvinfo : EIATTR_FRAME_SIZE
	.align		4
.L_55:
        /*000c*/ 	.byte	0x04, 0x11
        /*000e*/ 	.short	(.L_57 - .L_56)
	.align		4
.L_56:
        /*0010*/ 	.word	index@($__internal_3_$__cuda_sm20_div_rn_f64_full)
        /*0014*/ 	.word	0x00000000


	//----- nvinfo : EIATTR_FRAME_SIZE
	.align		4
.L_57:
        /*0018*/ 	.byte	0x04, 0x11
        /*001a*/ 	.short	(.L_59 - .L_58)
	.align		4
.L_58:
        /*001c*/ 	.word	index@(_Z16neighbour_kernelPiS_P8Particle)
        /*0020*/ 	.word	0x00000000


	//----- nvinfo : EIATTR_REGCOUNT
	.align		4
.L_59:
        /*0024*/ 	.byte	0x04, 0x2f
        /*0026*/ 	.short	(.L_61 - .L_60)
	.align		4
.L_60:
        /*0028*/ 	.word	index@(_Z19updateDensityKernelPiP8Particle)
        /*002c*/ 	.word	0x00000038


	//----- nvinfo : EIATTR_FRAME_SIZE
	.align		4
.L_61:
        /*0030*/ 	.byte	0x04, 0x11
        /*0032*/ 	.short	(.L_63 - .L_62)
	.align		4
.L_62:
        /*0034*/ 	.word	index@($_Z19updateDensityKernelPiP8Particle$__internal_accurate_pow)
        /*0038*/ 	.word	0x00000000


	//----- nvinfo : EIATTR_FRAME_SIZE
	.align		4
.L_63:
        /*003c*/ 	.byte	0x04, 0x11
        /*003e*/ 	.short	(.L_65 - .L_64)
	.align		4
.L_64:
        /*0040*/ 	.word	index@($__internal_2_$__cuda_sm20_div_rn_f64_full)
        /*0044*/ 	.word	0x00000000


	//----- nvinfo : EIATTR_FRAME_SIZE
	.align		4
.L_65:
        /*0048*/ 	.byte	0x04, 0x11
        /*004a*/ 	.short	(.L_67 - .L_66)
	.align		4
.L_66:
        /*004c*/ 	.word	index@(_Z19updateDensityKernelPiP8Particle)
        /*0050*/ 	.word	0x00000000


	//----- nvinfo : EIATTR_REGCOUNT
	.align		4
.L_67:
        /*0054*/ 	.byte	0x04, 0x2f
        /*0056*/ 	.short	(.L_69 - .L_68)
	.align		4
.L_68:
        /*0058*/ 	.word	index@(_Z20updatePressureKernelP8Particle)
        /*005c*/ 	.word	0x00000008


	//----- nvinfo : EIATTR_FRAME_SIZE
	.align		4
.L_69:
        /*0060*/ 	.byte	0x04, 0x11
        /*0062*/ 	.short	(.L_71 - .L_70)
	.align		4
.L_70:
        /*0064*/ 	.word	index@(_Z20updatePressureKernelP8Particle)
        /*0068*/ 	.word	0x00000000


	//----- nvinfo : EIATTR_REGCOUNT
	.align		4
.L_71:
        /*006c*/ 	.byte	0x04, 0x2f
        /*006e*/ 	.short	(.L_73 - .L_72)
	.align		4
.L_72:
        /*0070*/ 	.word	index@(_Z24updateAccelerationKernelPiP8Particle)
        /*0074*/ 	.word	0x0000004e


	//----- nvinfo : EIATTR_FRAME_SIZE
	.align		4
.L_73:
        /*0078*/ 	.byte	0x04, 0x11
        /*007a*/ 	.short	(.L_75 - .L_74)
	.align		4
.L_74:
        /*007c*/ 	.word	index@($_Z24updateAccelerationKernelPiP8Particle$__internal_accurate_pow)
        /*0080*/ 	.word	0x00000010


	//----- nvinfo : EIATTR_FRAME_SIZE
	.align		4
.L_75:
        /*0084*/ 	.byte	0x04, 0x11
        /*0086*/ 	.short	(.L_77 - .L_76)
	.align		4
.L_76:
        /*0088*/ 	.word	index@($__internal_1_$__cuda_sm20_dsqrt_rn_f64_mediumpath_v1)
        /*008c*/ 	.word	0x00000010


	//----- nvinfo : EIATTR_FRAME_SIZE
	.align		4
.L_77:
        /*0090*/ 	.byte	0x04, 0x11
        /*0092*/ 	.short	(.L_79 - .L_78)
	.align		4
.L_78:
        /*0094*/ 	.word	index@($__internal_0_$__cuda_sm20_div_rn_f64_full)
        /*0098*/ 	.word	0x00000010


	//----- nvinfo : EIATTR_FRAME_SIZE
	.align		4
.L_79:
        /*009c*/ 	.byte	0x04, 0x11
        /*009e*/ 	.short	(.L_81 - .L_80)
	.align		4
.L_80:
        /*00a0*/ 	.word	index@(_Z24updateAccelerationKernelPiP8Particle)
        /*00a4*/ 	.word	0x00000010


	//----- nvinfo : EIATTR_REGCOUNT
	.align		4
.L_81:
        /*00a8*/ 	.byte	0x04, 0x2f
        /*00aa*/ 	.short	(.L_83 - .L_82)
	.align		4
.L_82:
        /*00ac*/ 	.word	index@(_Z17updateSpeedKernelP8Particle)
        /*00b0*/ 	.word	0x00000012


	//----- nvinfo : EIATTR_FRAME_SIZE
	.align		4
.L_83:
        /*00b4*/ 	.byte	0x04, 0x11
        /*00b6*/ 	.short	(.L_85 - .L_84)
	.align		4
.L_84:
        /*00b8*/ 	.word	index@(_Z17updateSpeedKernelP8Particle)
        /*00bc*/ 	.word	0x00000000


	//----- nvinfo : EIATTR_REGCOUNT
	.align		4
.L_85:
        /*00c0*/ 	.byte	0x04, 0x2f
        /*00c2*/ 	.short	(.L_87 - .L_86)
	.align		4
.L_86:
        /*00c4*/ 	.word	index@(_Z20updatePositionKernelP8Particle)
        /*00c8*/ 	.word	0x00000012


	//----- nvinfo : EIATTR_FRAME_SIZE
	.align		4
.L_87:
        /*00cc*/ 	.byte	0x04, 0x11
        /*00ce*/ 	.short	(.L_89 - .L_88)
	.align		4
.L_88:
        /*00d0*/ 	.word	index@(_Z20updatePositionKernelP8Particle)
        /*00d4*/ 	.word	0x00000000


	//----- nvinfo : EIATTR_REGCOUNT
	.align		4
.L_89:
        /*00d8*/ 	.byte	0x04, 0x2f
        /*00da*/ 	.short	(.L_91 - .L_90)
	.align		4
.L_90:
        /*00dc*/ 	.word	index@(_Z7examplev)
        /*00e0*/ 	.word	0x00000018


	//----- nvinfo : EIATTR_FRAME_SIZE
	.align		4
.L_91:
        /*00e4*/ 	.byte	0x04, 0x11
        /*00e6*/ 	.short	(.L_93 - .L_92)
	.align		4
.L_92:
        /*00e8*/ 	.word	index@(_Z7examplev)
        /*00ec*/ 	.word	0x00000010


	//----- nvinfo : EIATTR_REGCOUNT
	.align		4
.L_93:
        /*00f0*/ 	.byte	0x04, 0x2f
        /*00f2*/ 	.short	(.L_95 - .L_94)
	.align		4
.L_94:
        /*00f4*/ 	.word	index@(_ZN3cub18CUB_300001_SM_10006detail11EmptyKernelIvEEvv)
        /*00f8*/ 	.word	0x00000004


	//----- nvinfo : EIATTR_FRAME_SIZE
	.align		4
.L_95:
        /*00fc*/ 	.byte	0x04, 0x11
        /*00fe*/ 	.short	(.L_97 - .L_96)
	.align		4
.L_96:
        /*0100*/ 	.word	index@(_ZN3cub18CUB_300001_SM_10006detail11EmptyKernelIvEEvv)
        /*0104*/ 	.word	0x00000000


	//----- nvinfo : EIATTR_MIN_STACK_SIZE
	.align		4
.L_97:
        /*0108*/ 	.byte	0x04, 0x12
        /*010a*/ 	.short	(.L_99 - .L_98)
	.align		4
.L_98:
        /*010c*/ 	.word	index@(_ZN3cub18CUB_300001_SM_10006detail11EmptyKernelIvEEvv)
        /*0110*/ 	.word	0x00000000


	//----- nvinfo : EIATTR_MIN_STACK_SIZE
	.align		4
.L_99:
        /*0114*/ 	.byte	0x04, 0x12
        /*0116*/ 	.short	(.L_101 - .L_100)
	.align		4
.L_100:
        /*0118*/ 	.word	index@(_Z7examplev)
        /*011c*/ 	.word	0x00000010


	//----- nvinfo : EIATTR_MIN_STACK_SIZE
	.align		4
.L_101:
        /*0120*/ 	.byte	0x04, 0x12
        /*0122*/ 	.short	(.L_103 - .L_102)
	.align		4
.L_102:
        /*0124*/ 	.word	index@(_Z20updatePositionKernelP8Particle)
        /*0128*/ 	.word	0x00000000


	//----- nvinfo : EIATTR_MIN_STACK_SIZE
	.align		4
.L_103:
        /*012c*/ 	.byte	0x04, 0x12
        /*012e*/ 	.short	(.L_105 - .L_104)
	.align		4
.L_104:
        /*0130*/ 	.word	index@(_Z17updateSpeedKernelP8Particle)
        /*0134*/ 	.word	0x00000000


	//----- nvinfo : EIATTR_MIN_STACK_SIZE
	.align		4
.L_105:
        /*0138*/ 	.byte	0x04, 0x12
        /*013a*/ 	.short	(.L_107 - .L_106)
	.align		4
.L_106:
        /*013c*/ 	.word	index@(_Z24updateAccelerationKernelPiP8Particle)
        /*0140*/ 	.word	0x00000010


	//----- nvinfo : EIATTR_MIN_STACK_SIZE
	.align		4
.L_107:
        /*0144*/ 	.byte	0x04, 0x12
        /*0146*/ 	.short	(.L_109 - .L_108)
	.align		4
.L_108:
        /*0148*/ 	.word	index@(_Z20updatePressureKernelP8Particle)
        /*014c*/ 	.word	0x00000000


	//----- nvinfo : EIATTR_MIN_STACK_SIZE
	.align		4
.L_109:
        /*0150*/ 	.byte	0x04, 0x12
        /*0152*/ 	.short	(.L_111 - .L_110)
	.align		4
.L_110:
        /*0154*/ 	.word	index@(_Z19updateDensityKernelPiP8Particle)
        /*0158*/ 	.word	0x00000000


	//----- nvinfo : EIATTR_MIN_STACK_SIZE
	.align		4
.L_111:
        /*015c*/ 	.byte	0x04, 0x12
        /*015e*/ 	.short	(.L_113 - .L_112)
	.align		4
.L_112:
        /*0160*/ 	.word	index@(_Z16neighbour_kernelPiS_P8Particle)
        /*0164*/ 	.word	0x00000000
.L_113:


//--------------------- .nv.compat                --------------------------
	.section	.nv.compat,"",@"SHT_CUDA_COMPAT_INFO"
	.align	4
        /*0000*/ 	.byte	0x02, 0x09, 0x00, 0x00, 0x02, 0x02, 0x01, 0x00, 0x02, 0x05, 0x05, 0x00, 0x03, 0x07, 0x01, 0x01
        /*0010*/ 	.byte	0x02, 0x03, 0x00, 0x00, 0x02, 0x06, 0x01, 0x00, 0x04, 0x0b, 0x08, 0x00, 0x01, 0x00, 0x00, 0x00
        /*0020*/ 	.byte	0x00, 0x00, 0x00, 0x00


//--------------------- .nv.info._ZN3cub18CUB_300001_SM_10006detail11EmptyKernelIvEEvv --------------------------
	.section	.nv.info._ZN3cub18CUB_300001_SM_10006detail11EmptyKernelIvEEvv,"",@"SHT_CUDA_INFO"
	.sectionflags	@""
	.align	4


	//----- nvinfo : EIATTR_CUDA_API_VERSION
	.align		4
        /*0000*/ 	.byte	0x04, 0x37
        /*0002*/ 	.short	(.L_115 - .L_114)
.L_114:
        /*0004*/ 	.word	0x00000082


	//----- nvinfo : EIATTR_SPARSE_MMA_MASK
	.align		4
.L_115:
        /*0008*/ 	.byte	0x03, 0x50
        /*000a*/ 	.short	0x0000


	//----- nvinfo : EIATTR_MAXREG_COUNT
	.align		4
        /*000c*/ 	.byte	0x03, 0x1b
        /*000e*/ 	.short	0x00ff


	//----- nvinfo : EIATTR_MERCURY_ISA_VERSION
	.align		4
        /*0010*/ 	.byte	0x03, 0x5f
        /*0012*/ 	.short	0x0101


	//----- nvinfo : EIATTR_VRC_CTA_INIT_COUNT
	.align		4
        /*0014*/ 	.byte	0x02, 0x4a
	.zero		1
	.zero		1


	//----- nvinfo : EIATTR_EXIT_INSTR_OFFSETS
	.align		4
        /*0018*/ 	.byte	0x04, 0x1c
        /*001a*/ 	.short	(.L_117 - .L_116)


	//   ....[0]....
.L_116:
        /*001c*/ 	.word	0x00000010


	//----- nvinfo : EIATTR_SW_WAR
	.align		4
.L_117:
        /*0020*/ 	.byte	0x04, 0x36
        /*0022*/ 	.short	(.L_119 - .L_118)
.L_118:
        /*0024*/ 	.word	0x00000008
.L_119:


//--------------------- .nv.info._Z7examplev      --------------------------
	.section	.nv.info._Z7examplev,"",@"SHT_CUDA_INFO"
	.sectionflags	@""
	.align	4


	//----- nvinfo : EIATTR_CUDA_API_VERSION
	.align		4
        /*0000*/ 	.byte	0x04, 0x37
        /*0002*/ 	.short	(.L_121 - .L_120)
.L_120:
        /*0004*/ 	.word	0x00000082


	//----- nvinfo : EIATTR_SPARSE_MMA_MASK
	.align		4
.L_121:
        /*0008*/ 	.byte	0x03, 0x50
        /*000a*/ 	.short	0x0000


	//----- nvinfo : EIATTR_MAXREG_COUNT
	.align		4
        /*000c*/ 	.byte	0x03, 0x1b
        /*000e*/ 	.short	0x00ff


	//----- nvinfo : EIATTR_EXTERNS
	.align		4
        /*0010*/ 	.byte	0x04, 0x0f
        /*0012*/ 	.short	(.L_123 - .L_122)


	//   ....[0]....
	.align		4
.L_122:
        /*0014*/ 	.word	index@(vprintf)


	//----- nvinfo : EIATTR_MERCURY_ISA_VERSION
	.align		4
.L_123:
        /*0018*/ 	.byte	0x03, 0x5f
        /*001a*/ 	.short	0x0101


	//----- nvinfo : EIATTR_VRC_CTA_INIT_COUNT
	.align		4
        /*001c*/ 	.byte	0x02, 0x4a
	.zero		1
	.zero		1


	//----- nvinfo : EIATTR_SYSCALL_OFFSETS
	.align		4
        /*0020*/ 	.byte	0x04, 0x46
        /*0022*/ 	.short	(.L_125 - .L_124)


	//   ....[0]....
.L_124:
        /*0024*/ 	.word	0x00000160


	//----- nvinfo : EIATTR_EXIT_INSTR_OFFSETS
	.align		4
.L_125:
        /*0028*/ 	.byte	0x04, 0x1c
        /*002a*/ 	.short	(.L_127 - .L_126)


	//   ....[0]....
.L_126:
        /*002c*/ 	.word	0x00000170


	//----- nvinfo : EIATTR_SW_WAR
	.align		4
.L_127:
        /*0030*/ 	.byte	0x04, 0x36
        /*0032*/ 	.short	(.L_129 - .L_128)
.L_128:
        /*0034*/ 	.word	0x00000008
.L_129:


//--------------------- .nv.info._Z20updatePositionKernelP8Particle --------------------------
	.section	.nv.info._Z20updatePositionKernelP8Particle,"",@"SHT_CUDA_INFO"
	.sectionflags	@""
	.align	4


	//----- nvinfo : EIATTR_CUDA_API_VERSION
	.align		4
        /*0000*/ 	.byte	0x04, 0x37
        /*0002*/ 	.short	(.L_131 - .L_130)
.L_130:
        /*0004*/ 	.word	0x00000082


	//----- nvinfo : EIATTR_KPARAM_INFO
	.align		4
.L_131:
        /*0008*/ 	.byte	0x04, 0x17
        /*000a*/ 	.short	(.L_133 - .L_132)
.L_132:
        /*000c*/ 	.word	0x00000000
        /*0010*/ 	.short	0x0000
        /*0012*/ 	.short	0x0000
        /*0014*/ 	.byte	0x00, 0xf5, 0x21, 0x00


	//----- nvinfo : EIATTR_SPARSE_MMA_MASK
	.align		4
.L_133:
        /*0018*/ 	.byte	0x03, 0x50
        /*001a*/ 	.short	0x0000


	//----- nvinfo : EIATTR_MAXREG_COUNT
	.align		4
        /*001c*/ 	.byte	0x03, 0x1b
        /*001e*/ 	.short	0x00ff


	//----- nvinfo : EIATTR_MERCURY_ISA_VERSION
	.align		4
        /*0020*/ 	.byte	0x03, 0x5f
        /*0022*/ 	.short	0x0101


	//----- nvinfo : EIATTR_VRC_CTA_INIT_COUNT
	.align		4
        /*0024*/ 	.byte	0x02, 0x4a
	.zero		1
	.zero		1


	//----- nvinfo : EIATTR_EXIT_INSTR_OFFSETS
	.align		4
        /*0028*/ 	.byte	0x04, 0x1c
        /*002a*/ 	.short	(.L_135 - .L_134)


	//   ....[0]....
.L_134:
        /*002c*/ 	.word	0x00000090


	//   ....[1]....
        /*0030*/ 	.word	0x00000190


	//----- nvinfo : EIATTR_CBANK_PARAM_SIZE
	.align		4
.L_135:
        /*0034*/ 	.byte	0x03, 0x19
        /*0036*/ 	.short	0x0008


	//----- nvinfo : EIATTR_PARAM_CBANK
	.align		4
        /*0038*/ 	.byte	0x04, 0x0a
        /*003a*/ 	.short	(.L_137 - .L_136)
	.align		4
.L_136:
        /*003c*/ 	.word	index@(.nv.constant0._Z20updatePositionKernelP8Particle)
        /*0040*/ 	.short	0x0380
        /*0042*/ 	.short	0x0008


	//----- nvinfo : EIATTR_SW_WAR
	.align		4
.L_137:
        /*0044*/ 	.byte	0x04, 0x36
        /*0046*/ 	.short	(.L_139 - .L_138)
.L_138:
        /*0048*/ 	.word	0x00000008
.L_139:


//--------------------- .nv.info._Z17updateSpeedKernelP8Particle --------------------------
	.section	.nv.info._Z17updateSpeedKernelP8Particle,"",@"SHT_CUDA_INFO"
	.sectionflags	@""
	.align	4


	//----- nvinfo : EIATTR_CUDA_API_VERSION
	.align		4
        /*0000*/ 	.byte	0x04, 0x37
        /*0002*/ 	.short	(.L_141 - .L_140)
.L_140:
        /*0004*/ 	.word	0x00000082


	//----- nvinfo : EIATTR_KPARAM_INFO
	.align		4
.L_141:
        /*0008*/ 	.byte	0x04, 0x17
        /*000a*/ 	.short	(.L_143 - .L_142)
.L_142:
        /*000c*/ 	.word	0x00000000
        /*0010*/ 	.short	0x0000
        /*0012*/ 	.short	0x0000
        /*0014*/ 	.byte	0x00, 0xf5, 0x21, 0x00


	//----- nvinfo : EIATTR_SPARSE_MMA_MASK
	.align		4
.L_143:
        /*0018*/ 	.byte	0x03, 0x50
        /*001a*/ 	.short	0x0000


	//----- nvinfo : EIATTR_MAXREG_COUNT
	.align		4
        /*001c*/ 	.byte	0x03, 0x1b
        /*001e*/ 	.short	0x00ff


	//----- nvinfo : EIATTR_MERCURY_ISA_VERSION
	.align		4
        /*0020*/ 	.byte	0x03, 0x5f
        /*0022*/ 	.short	0x0101


	//----- nvinfo : EIATTR_VRC_CTA_INIT_COUNT
	.align		4
        /*0024*/ 	.byte	0x02, 0x4a
	.zero		1
	.zero		1


	//----- nvinfo : EIATTR_EXIT_INSTR_OFFSETS
	.align		4
        /*0028*/ 	.byte	0x04, 0x1c
        /*002a*/ 	.short	(.L_145 - .L_144)


	//   ....[0]....
.L_144:
        /*002c*/ 	.word	0x00000090


	//   ....[1]....
        /*0030*/ 	.word	0x00000190


	//----- nvinfo : EIATTR_CBANK_PARAM_SIZE
	.align		4
.L_145:
        /*0034*/ 	.byte	0x03, 0x19
        /*0036*/ 	.short	0x0008


	//----- nvinfo : EIATTR_PARAM_CBANK
	.align		4
        /*0038*/ 	.byte	0x04, 0x0a
        /*003a*/ 	.short	(.L_147 - .L_146)
	.align		4
.L_146:
        /*003c*/ 	.word	index@(.nv.constant0._Z17updateSpeedKernelP8Particle)
        /*0040*/ 	.short	0x0380
        /*0042*/ 	.short	0x0008


	//----- nvinfo : EIATTR_SW_WAR
	.align		4
.L_147:
        /*0044*/ 	.byte	0x04, 0x36
        /*0046*/ 	.short	(.L_149 - .L_148)
.L_148:
        /*0048*/ 	.word	0x00000008
.L_149:


//--------------------- .nv.info._Z24updateAccelerationKernelPiP8Particle --------------------------
	.section	.nv.info._Z24updateAccelerationKernelPiP8Particle,"",@"SHT_CUDA_INFO"
	.sectionflags	@""
	.align	4


	//----- nvinfo : EIATTR_CUDA_API_VERSION
	.align		4
        /*0000*/ 	.byte	0x04, 0x37
        /*0002*/ 	.short	(.L_151 - .L_150)
.L_150:
        /*0004*/ 	.word	0x00000082


	//----- nvinfo : EIATTR_KPARAM_INFO
	.align		4
.L_151:
        /*0008*/ 	.byte	0x04, 0x17
        /*000a*/ 	.short	(.L_153 - .L_152)
.L_152:
        /*000c*/ 	.word	0x00000000
        /*0010*/ 	.short	0x0001
        /*0012*/ 	.short	0x0008
        /*0014*/ 	.byte	0x00, 0xf5, 0x21, 0x00


	//----- nvinfo : EIATTR_KPARAM_INFO
	.align		4
.L_153:
        /*0018*/ 	.byte	0x04, 0x17
        /*001a*/ 	.short	(.L_155 - .L_154)
.L_154:
        /*001c*/ 	.word	0x00000000
        /*0020*/ 	.short	0x0000
        /*0022*/ 	.short	0x0000
        /*0024*/ 	.byte	0x00, 0xf5, 0x21, 0x00


	//----- nvinfo : EIATTR_SPARSE_MMA_MASK
	.align		4
.L_155:
        /*0028*/ 	.byte	0x03, 0x50
        /*002a*/ 	.short	0x0000


	//----- nvinfo : EIATTR_MAXREG_COUNT
	.align		4
        /*002c*/ 	.byte	0x03, 0x1b
        /*002e*/ 	.short	0x00ff


	//----- nvinfo : EIATTR_EXTERNS
	.align		4
        /*0030*/ 	.byte	0x04, 0x0f
        /*0032*/ 	.short	(.L_157 - .L_156)


	//   ....[0]....
	.align		4
.L_156:
        /*0034*/ 	.word	index@(vprintf)


	//----- nvinfo : EIATTR_MERCURY_ISA_VERSION
	.align		4
.L_157:
        /*0038*/ 	.byte	0x03, 0x5f
        /*003a*/ 	.short	0x0101


	//----- nvinfo : EIATTR_VRC_CTA_INIT_COUNT
	.align		4
        /*003c*/ 	.byte	0x02, 0x4a
	.zero		1
	.zero		1


	//----- nvinfo : EIATTR_SYSCALL_OFFSETS
	.align		4
        /*0040*/ 	.byte	0x04, 0x46
        /*0042*/ 	.short	(.L_159 - .L_158)


	//   ....[0]....
.L_158:
        /*0044*/ 	.word	0x00000c40


	//----- nvinfo : EIATTR_EXIT_INSTR_OFFSETS
	.align		4
.L_159:
        /*0048*/ 	.byte	0x04, 0x1c
        /*004a*/ 	.short	(.L_161 - .L_160)


	//   ....[0]....
.L_160:
        /*004c*/ 	.word	0x00001410


	//----- nvinfo : EIATTR_CRS_STACK_SIZE
	.align		4
.L_161:
        /*0050*/ 	.byte	0x04, 0x1e
        /*0052*/ 	.short	(.L_163 - .L_162)
.L_162:
        /*0054*/ 	.word	0x00000000


	//----- nvinfo : EIATTR_CBANK_PARAM_SIZE
	.align		4
.L_163:
        /*0058*/ 	.byte	0x03, 0x19
        /*005a*/ 	.short	0x0010


	//----- nvinfo : EIATTR_PARAM_CBANK
	.align		4
        /*005c*/ 	.byte	0x04, 0x0a
        /*005e*/ 	.short	(.L_165 - .L_164)
	.align		4
.L_164:
        /*0060*/ 	.word	index@(.nv.constant0._Z24updateAccelerationKernelPiP8Particle)
        /*0064*/ 	.short	0x0380
        /*0066*/ 	.short	0x0010


	//----- nvinfo : EIATTR_SW_WAR
	.align		4
.L_165:
        /*0068*/ 	.byte	0x04, 0x36
        /*006a*/ 	.short	(.L_167 - .L_166)
.L_166:
        /*006c*/ 	.word	0x00000008
.L_167:


//--------------------- .nv.info._Z20updatePressureKernelP8Particle --------------------------
	.section	.nv.info._Z20updatePressureKernelP8Particle,"",@"SHT_CUDA_INFO"
	.sectionflags	@""
	.align	4


	//----- nvinfo : EIATTR_CUDA_API_VERSION
	.align		4
        /*0000*/ 	.byte	0x04, 0x37
        /*0002*/ 	.short	(.L_169 - .L_168)
.L_168:
        /*0004*/ 	.word	0x00000082


	//----- nvinfo : EIATTR_KPARAM_INFO
	.align		4
.L_169:
        /*0008*/ 	.byte	0x04, 0x17
        /*000a*/ 	.short	(.L_171 - .L_170)
.L_170:
        /*000c*/ 	.word	0x00000000
        /*0010*/ 	.short	0x0000
        /*0012*/ 	.short	0x0000
        /*0014*/ 	.byte	0x00, 0xf5, 0x21, 0x00


	//----- nvinfo : EIATTR_SPARSE_MMA_MASK
	.align		4
.L_171:
        /*0018*/ 	.byte	0x03, 0x50
        /*001a*/ 	.short	0x0000


	//----- nvinfo : EIATTR_MAXREG_COUNT
	.align		4
        /*001c*/ 	.byte	0x03, 0x1b
        /*001e*/ 	.short	0x00ff


	//----- nvinfo : EIATTR_MERCURY_ISA_VERSION
	.align		4
        /*0020*/ 	.byte	0x03, 0x5f
        /*0022*/ 	.short	0x0101


	//----- nvinfo : EIATTR_VRC_CTA_INIT_COUNT
	.align		4
        /*0024*/ 	.byte	0x02, 0x4a
	.zero		1
	.zero		1


	//----- nvinfo : EIATTR_EXIT_INSTR_OFFSETS
	.align		4
        /*0028*/ 	.byte	0x04, 0x1c
        /*002a*/ 	.short	(.L_173 - .L_172)


	//   ....[0]....
.L_172:
        /*002c*/ 	.word	0x00000090


	//   ....[1]....
        /*0030*/ 	.word	0x00000120


	//----- nvinfo : EIATTR_CBANK_PARAM_SIZE
	.align		4
.L_173:
        /*0034*/ 	.byte	0x03, 0x19
        /*0036*/ 	.short	0x0008


	//----- nvinfo : EIATTR_PARAM_CBANK
	.align		4
        /*0038*/ 	.byte	0x04, 0x0a
        /*003a*/ 	.short	(.L_175 - .L_174)
	.align		4
.L_174:
        /*003c*/ 	.word	index@(.nv.constant0._Z20updatePressureKernelP8Particle)
        /*0040*/ 	.short	0x0380
        /*0042*/ 	.short	0x0008


	//----- nvinfo : EIATTR_SW_WAR
	.align		4
.L_175:
        /*0044*/ 	.byte	0x04, 0x36
        /*0046*/ 	.short	(.L_177 - .L_176)
.L_176:
        /*0048*/ 	.word	0x00000008
.L_177:


//--------------------- .nv.info._Z19updateDensityKernelPiP8Particle --------------------------
	.section	.nv.info._Z19updateDensityKernelPiP8Particle,"",@"SHT_CUDA_INFO"
	.sectionflags	@""
	.align	4


	//----- nvinfo : EIATTR_CUDA_API_VERSION
	.align		4
        /*0000*/ 	.byte	0x04, 0x37
        /*0002*/ 	.short	(.L_179 - .L_178)
.L_178:
        /*0004*/ 	.word	0x00000082


	//----- nvinfo : EIATTR_KPARAM_INFO
	.align		4
.L_179:
        /*0008*/ 	.byte	0x04, 0x17
        /*000a*/ 	.short	(.L_181 - .L_180)
.L_180:
        /*000c*/ 	.word	0x00000000
        /*0010*/ 	.short	0x0001
        /*0012*/ 	.short	0x0008
        /*0014*/ 	.byte	0x00, 0xf5, 0x21, 0x00


	//----- nvinfo : EIATTR_KPARAM_INFO
	.align		4
.L_181:
        /*0018*/ 	.byte	0x04, 0x17
        /*001a*/ 	.short	(.L_183 - .L_182)
.L_182:
        /*001c*/ 	.word	0x00000000
        /*0020*/ 	.short	0x0000
        /*0022*/ 	.short	0x0000
        /*0024*/ 	.byte	0x00, 0xf5, 0x21, 0x00


	//----- nvinfo : EIATTR_SPARSE_MMA_MASK
	.align		4
.L_183:
        /*0028*/ 	.byte	0x03, 0x50
        /*002a*/ 	.short	0x0000


	//----- nvinfo : EIATTR_MAXREG_COUNT
	.align		4
        /*002c*/ 	.byte	0x03, 0x1b
        /*002e*/ 	.short	0x00ff


	//----- nvinfo : EIATTR_MERCURY_ISA_VERSION
	.align		4
        /*0030*/ 	.byte	0x03, 0x5f
        /*0032*/ 	.short	0x0101


	//----- nvinfo : EIATTR_VRC_CTA_INIT_COUNT
	.align		4
        /*0034*/ 	.byte	0x02, 0x4a
	.zero		1
	.zero		1


	//----- nvinfo : EIATTR_EXIT_INSTR_OFFSETS
	.align		4
        /*0038*/ 	.byte	0x04, 0x1c
        /*003a*/ 	.short	(.L_185 - .L_184)


	//   ....[0]....
.L_184:
        /*003c*/ 	.word	0x00000090


	//   ....[1]....
        /*0040*/ 	.word	0x00003d70


	//----- nvinfo : EIATTR_CRS_STACK_SIZE
	.align		4
.L_185:
        /*0044*/ 	.byte	0x04, 0x1e
        /*0046*/ 	.short	(.L_187 - .L_186)
.L_186:
        /*0048*/ 	.word	0x00000000


	//----- nvinfo : EIATTR_CBANK_PARAM_SIZE
	.align		4
.L_187:
        /*004c*/ 	.byte	0x03, 0x19
        /*004e*/ 	.short	0x0010


	//----- nvinfo : EIATTR_PARAM_CBANK
	.align		4
        /*0050*/ 	.byte	0x04, 0x0a
        /*0052*/ 	.short	(.L_189 - .L_188)
	.align		4
.L_188:
        /*0054*/ 	.word	index@(.nv.constant0._Z19updateDensityKernelPiP8Particle)
        /*0058*/ 	.short	0x0380
        /*005a*/ 	.short	0x0010


	//----- nvinfo : EIATTR_SW_WAR
	.align		4
.L_189:
        /*005c*/ 	.byte	0x04, 0x36
        /*005e*/ 	.short	(.L_191 - .L_190)
.L_190:
        /*0060*/ 	.word	0x00000008
.L_191:


//--------------------- .nv.info._Z16neighbour_kernelPiS_P8Particle --------------------------
	.section	.nv.info._Z16neighbour_kernelPiS_P8Particle,"",@"SHT_CUDA_INFO"
	.sectionflags	@""
	.align	4


	//----- nvinfo : EIATTR_CUDA_API_VERSION
	.align		4
        /*0000*/ 	.byte	0x04, 0x37
        /*0002*/ 	.short	(.L_193 - .L_192)
.L_192:
        /*0004*/ 	.word	0x00000082


	//----- nvinfo : EIATTR_KPARAM_INFO
	.align		4
.L_193:
        /*0008*/ 	.byte	0x04, 0x17
        /*000a*/ 	.short	(.L_195 - .L_194)
.L_194:
        /*000c*/ 	.word	0x00000000
        /*0010*/ 	.short	0x0002
        /*0012*/ 	.short	0x0010
        /*0014*/ 	.byte	0x00, 0xf5, 0x21, 0x00


	//----- nvinfo : EIATTR_KPARAM_INFO
	.align		4
.L_195:
        /*0018*/ 	.byte	0x04, 0x17
        /*001a*/ 	.short	(.L_197 - .L_196)
.L_196:
        /*001c*/ 	.word	0x00000000
        /*0020*/ 	.short	0x0001
        /*0022*/ 	.short	0x0008
        /*0024*/ 	.byte	0x00, 0xf5, 0x21, 0x00


	//----- nvinfo : EIATTR_KPARAM_INFO
	.align		4
.L_197:
        /*0028*/ 	.byte	0x04, 0x17
        /*002a*/ 	.short	(.L_199 - .L_198)
.L_198:
        /*002c*/ 	.word	0x00000000
        /*0030*/ 	.short	0x0000
        /*0032*/ 	.short	0x0000
        /*0034*/ 	.byte	0x00, 0xf5, 0x21, 0x00


	//----- nvinfo : EIATTR_SPARSE_MMA_MASK
	.align		4
.L_199:
        /*0038*/ 	.byte	0x03, 0x50
        /*003a*/ 	.short	0x0000


	//----- nvinfo : EIATTR_MAXREG_COUNT
	.align		4
        /*003c*/ 	.byte	0x03, 0x1b
        /*003e*/ 	.short	0x00ff


	//----- nvinfo : EIATTR_MERCURY_ISA_VERSION
	.align		4
        /*0040*/ 	.byte	0x03, 0x5f
        /*0042*/ 	.short	0x0101


	//----- nvinfo : EIATTR_VRC_CTA_INIT_COUNT
	.align		4
        /*0044*/ 	.byte	0x02, 0x4a
	.zero		1
	.zero		1


	//----- nvinfo : EIATTR_EXIT_INSTR_OFFSETS
	.align		4
        /*0048*/ 	.byte	0x04, 0x1c
        /*004a*/ 	.short	(.L_201 - .L_200)


	//   ....[0]....
.L_200:
        /*004c*/ 	.word	0x00000090


	//   ....[1]....
        /*0050*/ 	.word	0x00001b10


	//   ....[2]....
        /*0054*/ 	.word	0x00001ba0


	//   ....[3]....
        /*0058*/ 	.word	0x00001c20


	//   ....[4]....
        /*005c*/ 	.word	0x00001e30


	//----- nvinfo : EIATTR_CRS_STACK_SIZE
	.align		4
.L_201:
        /*0060*/ 	.byte	0x04, 0x1e
        /*0062*/ 	.short	(.L_203 - .L_202)
.L_202:
        /*0064*/ 	.word	0x00000000


	//----- nvinfo : EIATTR_CBANK_PARAM_SIZE
	.align		4
.L_203:
        /*0068*/ 	.byte	0x03, 0x19
        /*006a*/ 	.short	0x0018


	//----- nvinfo : EIATTR_PARAM_CBANK
	.align		4
        /*006c*/ 	.byte	0x04, 0x0a
        /*006e*/ 	.short	(.L_205 - .L_204)
	.align		4
.L_204:
        /*0070*/ 	.word	index@(.nv.constant0._Z16neighbour_kernelPiS_P8Particle)
        /*0074*/ 	.short	0x0380
        /*0076*/ 	.short	0x0018


	//----- nvinfo : EIATTR_SW_WAR
	.align		4
.L_205:
        /*0078*/ 	.byte	0x04, 0x36
        /*007a*/ 	.short	(.L_207 - .L_206)
.L_206:
        /*007c*/ 	.word	0x00000008
.L_207:


//--------------------- .nv.callgraph             --------------------------
	.section	.nv.callgraph,"",@"SHT_CUDA_CALLGRAPH"
	.align	4
	.sectionentsize	8
	.align		4
        /*0000*/ 	.word	0x00000000
	.align		4
        /*0004*/ 	.word	0xffffffff
	.align		4
        /*0008*/ 	.word	index@(_Z7examplev)
	.align		4
        /*000c*/ 	.word	index@(vprintf)
	.align		4
        /*0010*/ 	.word	index@(_Z24updateAccelerationKernelPiP8Particle)
	.align		4
        /*0014*/ 	.word	index@(vprintf)
	.align		4
        /*0018*/ 	.word	0x00000000
	.align		4
        /*001c*/ 	.word	0xfffffffe
	.align		4
        /*0020*/ 	.word	0x00000000
	.align		4
        /*0024*/ 	.word	0xfffffffd
	.align		4
        /*0028*/ 	.word	0x00000000
	.align		4
        /*002c*/ 	.word	0xfffffffc


//--------------------- .nv.constant3             --------------------------
	.section	.nv.constant3,"a",@progbits
	.align	8
.nv.constant3:
	.type		d_K,@object
	.size		d_K,(d_timetick - d_K)
d_K:
        /*0000*/ 	.byte	0x00, 0x00, 0x00, 0x00, 0x00, 0x00, 0xf0, 0x3f
	.type		d_timetick,@object
	.size		d_timetick,(d_Gravity - d_timetick)
d_timetick:
        /*0008*/ 	.byte	0x7b, 0x14, 0xae, 0x47, 0xe1, 0x7a, 0x94, 0x3f
	.type		d_Gravity,@object
	.size		d_Gravity,(d_Density - d_Gravity)
d_Gravity:
        /*0010*/ 	.byte	0x00, 0x00, 0x00, 0x00, 0x00, 0x00, 0x00, 0x00, 0x9a, 0x99, 0x99, 0x99, 0x99, 0x99, 0x23, 0xc0
        /*0020*/ 	.byte	0x00, 0x00, 0x00, 0x00, 0x00, 0x00, 0x00, 0x00
	.type		d_Density,@object
	.size		d_Density,(d_H - d_Density)
d_Density:
        /*0028*/ 	.byte	0x00, 0x00, 0x00, 0x00, 0x00, 0x40, 0x8f, 0x40
	.type		d_H,@object
	.size		d_H,(d_MIU - d_H)
d_H:
        /*0030*/ 	.byte	0xb8, 0x1e, 0x85, 0xeb, 0x51, 0xb8, 0x9e, 0x3f
	.type		d_MIU,@object
	.size		d_MIU,(d_areaupbound - d_MIU)
d_MIU:
        /*0038*/ 	.byte	0xfc, 0xa9, 0xf1, 0xd2, 0x4d, 0x62, 0x50, 0x3f
	.type		d_areaupbound,@object
	.size		d_areaupbound,(.L_7 - d_areaupbound)
d_areaupbound:
        /*0040*/ 	.byte	0x00, 0x00, 0x00, 0x00, 0x00, 0x00, 0x34, 0x40, 0x00, 0x00, 0x00, 0x00, 0x00, 0x00, 0x24, 0x40
        /*0050*/ 	.byte	0x00, 0x00, 0x00, 0x00, 0x00, 0x00, 0x24, 0x40
.L_7:


//--------------------- .nv.constant4             --------------------------
	.section	.nv.constant4,"a",@progbits
	.align	8
	.align		8
.nv.constant4:
        /*0000*/ 	.dword	d_PI
	.align		8
        /*0008*/ 	.dword	d_particleNum
	.align		8
        /*0010*/ 	.dword	_ZN29_INTERNAL_05cff72f_4_k_cu_d_K4cuda3std3__45__cpo5beginE
	.align		8
        /*0018*/ 	.dword	_ZN29_INTERNAL_05cff72f_4_k_cu_d_K4cuda3std3__45__cpo3endE
	.align		8
        /*0020*/ 	.dword	_ZN29_INTERNAL_05cff72f_4_k_cu_d_K4cuda3std3__45__cpo6cbeginE
	.align		8
        /*0028*/ 	.dword	_ZN29_INTERNAL_05cff72f_4_k_cu_d_K4cuda3std3__45__cpo4cendE
	.align		8
        /*0030*/ 	.dword	_ZN29_INTERNAL_05cff72f_4_k_cu_d_K4cuda3std3__45__cpo6rbeginE
	.align		8
        /*0038*/ 	.dword	_ZN29_INTERNAL_05cff72f_4_k_cu_d_K4cuda3std3__45__cpo4rendE
	.align		8
        /*0040*/ 	.dword	_ZN29_INTERNAL_05cff72f_4_k_cu_d_K4cuda3std3__45__cpo7crbeginE
	.align		8
        /*0048*/ 	.dword	_ZN29_INTERNAL_05cff72f_4_k_cu_d_K4cuda3std3__45__cpo5crendE
	.align		8
        /*0050*/ 	.dword	_ZN29_INTERNAL_05cff72f_4_k_cu_d_K4cuda3std3__431_GLOBAL__N__05cff72f_4_k_cu_d_K6ignoreE
	.align		8
        /*0058*/ 	.dword	_ZN29_INTERNAL_05cff72f_4_k_cu_d_K4cuda3std3__419piecewise_constructE
	.align		8
        /*0060*/ 	.dword	_ZN29_INTERNAL_05cff72f_4_k_cu_d_K4cuda3std3__48in_placeE
	.align		8
        /*0068*/ 	.dword	_ZN29_INTERNAL_05cff72f_4_k_cu_d_K4cuda3std3__420unreachable_sentinelE
	.align		8
        /*0070*/ 	.dword	_ZN29_INTERNAL_05cff72f_4_k_cu_d_K4cuda3std3__47nulloptE
	.align		8
        /*0078*/ 	.dword	_ZN29_INTERNAL_05cff72f_4_k_cu_d_K4cuda3std3__48unexpectE
	.align		8
        /*0080*/ 	.dword	_ZN29_INTERNAL_05cff72f_4_k_cu_d_K4cuda3std6ranges3__45__cpo4swapE
	.align		8
        /*0088*/ 	.dword	_ZN29_INTERNAL_05cff72f_4_k_cu_d_K4cuda3std6ranges3__45__cpo9iter_moveE
	.align		8
        /*0090*/ 	.dword	_ZN29_INTERNAL_05cff72f_4_k_cu_d_K4cuda3std6ranges3__45__cpo5beginE
	.align		8
        /*0098*/ 	.dword	_ZN29_INTERNAL_05cff72f_4_k_cu_d_K4cuda3std6ranges3__45__cpo3endE
	.align		8
        /*00a0*/ 	.dword	_ZN29_INTERNAL_05cff72f_4_k_cu_d_K4cuda3std6ranges3__45__cpo6cbeginE
	.align		8
        /*00a8*/ 	.dword	_ZN29_INTERNAL_05cff72f_4_k_cu_d_K4cuda3std6ranges3__45__cpo4cendE
	.align		8
        /*00b0*/ 	.dword	_ZN29_INTERNAL_05cff72f_4_k_cu_d_K4cuda3std6ranges3__45__cpo7advanceE
	.align		8
        /*00b8*/ 	.dword	_ZN29_INTERNAL_05cff72f_4_k_cu_d_K4cuda3std6ranges3__45__cpo9iter_swapE
	.align		8
        /*00c0*/ 	.dword	_ZN29_INTERNAL_05cff72f_4_k_cu_d_K4cuda3std6ranges3__45__cpo4nextE
	.align		8
        /*00c8*/ 	.dword	_ZN29_INTERNAL_05cff72f_4_k_cu_d_K4cuda3std6ranges3__45__cpo4prevE
	.align		8
        /*00d0*/ 	.dword	_ZN29_INTERNAL_05cff72f_4_k_cu_d_K4cuda3std6ranges3__45__cpo4dataE
	.align		8
        /*00d8*/ 	.dword	_ZN29_INTERNAL_05cff72f_4_k_cu_d_K4cuda3std6ranges3__45__cpo5cdataE
	.align		8
        /*00e0*/ 	.dword	_ZN29_INTERNAL_05cff72f_4_k_cu_d_K4cuda3std6ranges3__45__cpo4sizeE
	.align		8
        /*00e8*/ 	.dword	_ZN29_INTERNAL_05cff72f_4_k_cu_d_K4cuda3std6ranges3__45__cpo5ssizeE
	.align		8
        /*00f0*/ 	.dword	_ZN29_INTERNAL_05cff72f_4_k_cu_d_K4cuda3std6ranges3__45__cpo8distanceE
	.align		8
        /*00f8*/ 	.dword	_ZN29_INTERNAL_05cff72f_4_k_cu_d_K6thrust24THRUST_300001_SM_1000_NS8cuda_cub3parE
	.align		8
        /*0100*/ 	.dword	_ZN29_INTERNAL_05cff72f_4_k_cu_d_K6thrust24THRUST_300001_SM_1000_NS8cuda_cub10par_nosyncE
	.align		8
        /*0108*/ 	.dword	_ZN29_INTERNAL_05cff72f_4_k_cu_d_K6thrust24THRUST_300001_SM_1000_NS6system6detail10sequential3seqE
	.align		8
        /*0110*/ 	.dword	_ZN29_INTERNAL_05cff72f_4_k_cu_d_K6thrust24THRUST_300001_SM_1000_NS12placeholders2_1E
	.align		8
        /*0118*/ 	.dword	_ZN29_INTERNAL_05cff72f_4_k_cu_d_K6thrust24THRUST_300001_SM_1000_NS12placeholders2_2E
	.align		8
        /*0120*/ 	.dword	_ZN29_INTERNAL_05cff72f_4_k_cu_d_K6thrust24THRUST_300001_SM_1000_NS12placeholders2_3E
	.align		8
        /*0128*/ 	.dword	_ZN29_INTERNAL_05cff72f_4_k_cu_d_K6thrust24THRUST_300001_SM_1000_NS12placeholders2_4E
	.align		8
        /*0130*/ 	.dword	_ZN29_INTERNAL_05cff72f_4_k_cu_d_K6thrust24THRUST_300001_SM_1000_NS12placeholders2_5E
	.align		8
        /*0138*/ 	.dword	_ZN29_INTERNAL_05cff72f_4_k_cu_d_K6thrust24THRUST_300001_SM_1000_NS12placeholders2_6E
	.align		8
        /*0140*/ 	.dword	_ZN29_INTERNAL_05cff72f_4_k_cu_d_K6thrust24THRUST_300001_SM_1000_NS12placeholders2_7E
	.align		8
        /*0148*/ 	.dword	_ZN29_INTERNAL_05cff72f_4_k_cu_d_K6thrust24THRUST_300001_SM_1000_NS12placeholders2_8E
	.align		8
        /*0150*/ 	.dword	_ZN29_INTERNAL_05cff72f_4_k_cu_d_K6thrust24THRUST_300001_SM_1000_NS12placeholders2_9E
	.align		8
        /*0158*/ 	.dword	_ZN29_INTERNAL_05cff72f_4_k_cu_d_K6thrust24THRUST_300001_SM_1000_NS12placeholders3_10E
	.align		8
        /*0160*/ 	.dword	_ZN29_INTERNAL_05cff72f_4_k_cu_d_K6thrust24THRUST_300001_SM_1000_NS3seqE
	.align		8
        /*0168*/ 	.dword	$str
	.align		8
        /*0170*/ 	.dword	$str$1
	.align		8
        /*0178*/ 	.dword	vprintf


//--------------------- .text._ZN3cub18CUB_300001_SM_10006detail11EmptyKernelIvEEvv --------------------------
	.section	.text._ZN3cub18CUB_300001_SM_10006detail11EmptyKernelIvEEvv,"ax",@progbits
	.align	128
        .global         _ZN3cub18CUB_300001_SM_10006detail11EmptyKernelIvEEvv
        .type           _ZN3cub18CUB_300001_SM_10006detail11EmptyKernelIvEEvv,@function
        .size           _ZN3cub18CUB_300001_SM_10006detail11EmptyKernelIvEEvv,(.L_x_180 - _ZN3cub18CUB_300001_SM_10006detail11EmptyKernelIvEEvv)
        .other          _ZN3cub18CUB_300001_SM_10006detail11EmptyKernelIvEEvv,@"STO_CUDA_ENTRY STV_DEFAULT"
_ZN3cub18CUB_300001_SM_10006detail11EmptyKernelIvEEvv:
.text._ZN3cub18CUB_300001_SM_10006detail11EmptyKernelIvEEvv:
[----:B------:R-:W-:Y:S01]  /*0000*/  LDC R1, c[0x0][0x37c] ;  /* 0x0000df00ff017b82 */ /* 0x000fe20000000800 */
[----:B------:R-:W-:Y:S05]  /*0010*/  EXIT ;  /* 0x000000000000794d */ /* 0x000fea0003800000 */
.L_x_0:
[----:B------:R-:W-:-:S00]  /*0020*/  BRA `(.L_x_0) ;  /* 0xfffffffc00fc7947 */ /* 0x000fc0000383ffff */
[----:B------:R-:W-:-:S00]  /*0030*/  NOP ;  /* 0x0000000000007918 */ /* 0x000fc00000000000 */
        /* <DEDUP_REMOVED lines=12> */
.L_x_180:


//--------------------- .text._Z7examplev         --------------------------
	.section	.text._Z7examplev,"ax",@progbits
	.align	128
        .global         _Z7examplev
        .type           _Z7examplev,@function
        .size           _Z7examplev,(.L_x_181 - _Z7examplev)
        .other          _Z7examplev,@"STO_CUDA_ENTRY STV_DEFAULT"
_Z7examplev:
.text._Z7examplev:
[----:B------:R-:W0:Y:S01]  /*0000*/  LDC R1, c[0x0][0x37c] ;  /* 0x0000df00ff017b82 */ /* 0x000e220000000800 */
[----:B------:R-:W1:Y:S01]  /*0010*/  LDCU UR4, c[0x0][0x2f8] ;  /* 0x00005f00ff0477ac */ /* 0x000e620008000800 */
[----:B0-----:R-:W-:Y:S02]  /*0020*/  VIADD R1, R1, 0xfffffff0 ;  /* 0xfffffff001017836 */ /* 0x001fe40000000000 */
[----:B------:R-:W-:Y:S02]  /*0030*/  HFMA2 R10, -RZ, RZ, 0, 2.86102294921875e-06 ;  /* 0x00000030ff0a7431 */ /* 0x000fe400000001ff */
[----:B------:R-:W-:Y:S01]  /*0040*/  IMAD.MOV.U32 R3, RZ, RZ, 0x31 ;  /* 0x00000031ff037424 */ /* 0x000fe200078e00ff */
[----:B------:R-:W0:Y:S01]  /*0050*/  LDCU UR5, c[0x0][0x2fc] ;  /* 0x00005f80ff0577ac */ /* 0x000e220008000800 */
[----:B------:R-:W-:Y:S01]  /*0060*/  MOV R0, 0x178 ;  /* 0x0000017800007802 */ /* 0x000fe20000000f00 */
[----:B------:R-:W-:Y:S04]  /*0070*/  STL.U8 [R1+0x4], RZ ;  /* 0x000004ff01007387 */ /* 0x000fe80000100000 */
[----:B------:R2:W-:Y:S04]  /*0080*/  STL.U8 [R1], R3 ;  /* 0x0000000301007387 */ /* 0x0005e80000100000 */
[----:B------:R3:W-:Y:S01]  /*0090*/  STL.U8 [R1+0x1], R10 ;  /* 0x0000010a01007387 */ /* 0x0007e20000100000 */
[----:B-1----:R-:W-:-:S03]  /*00a0*/  IADD3 R8, P0, PT, R1, UR4, RZ ;  /* 0x0000000401087c10 */ /* 0x002fc6000ff1e0ff */
[----:B------:R3:W-:Y:S01]  /*00b0*/  STL.U8 [R1+0x2], R10 ;  /* 0x0000020a01007387 */ /* 0x0007e20000100000 */
[----:B--2---:R3:W1:Y:S01]  /*00c0*/  LDC.64 R2, c[0x4][R0] ;  /* 0x0100000000027b82 */ /* 0x0046620000000a00 */
[----:B0-----:R-:W-:Y:S02]  /*00d0*/  IMAD.X R9, RZ, RZ, UR5, P0 ;  /* 0x00000005ff097e24 */ /* 0x001fe400080e06ff */
[----:B------:R3:W-:Y:S01]  /*00e0*/  STL.U8 [R1+0x3], R10 ;  /* 0x0000030a01007387 */ /* 0x0007e20000100000 */
[----:B------:R-:W0:Y:S01]  /*00f0*/  LDCU.64 UR4, c[0x4][0x168] ;  /* 0x01002d00ff0477ac */ /* 0x000e220008000a00 */
[----:B------:R-:W-:Y:S02]  /*0100*/  IADD3 R6, P0, PT, R8, 0x8, RZ ;  /* 0x0000000808067810 */ /* 0x000fe40007f1e0ff */
[----:B------:R3:W-:Y:S02]  /*0110*/  STL.64 [R1+0x8], R8 ;  /* 0x0000080801007387 */ /* 0x0007e40000100a00 */
[----:B------:R-:W-:-:S02]  /*0120*/  IADD3.X R7, PT, PT, RZ, R9, RZ, P0, !PT ;  /* 0x00000009ff077210 */ /* 0x000fc400007fe4ff */
[----:B0-----:R-:W-:Y:S01]  /*0130*/  MOV R4, UR4 ;  /* 0x0000000400047c02 */ /* 0x001fe20008000f00 */
[----:B---3--:R-:W-:-:S07]  /*0140*/  IMAD.U32 R5, RZ, RZ, UR5 ;  /* 0x00000005ff057e24 */ /* 0x008fce000f8e00ff */
[----:B------:R-:W-:-:S07]  /*0150*/  LEPC R20, `(.L_x_1) ;  /* 0x000000001014794e */ /* 0x000fce0000000000 */
[----:B-1----:R-:W-:Y:S05]  /*0160*/  CALL.ABS.NOINC R2 ;  /* 0x0000000002007343 */ /* 0x002fea0003c00000 */
.L_x_1:
[----:B------:R-:W-:Y:S05]  /*0170*/  EXIT ;  /* 0x000000000000794d */ /* 0x000fea0003800000 */
.L_x_2:
        /* <DEDUP_REMOVED lines=16> */
.L_x_181:


//--------------------- .text._Z20updatePositionKernelP8Particle --------------------------
	.section	.text._Z20updatePositionKernelP8Particle,"ax",@progbits
	.align	128
        .global         _Z20updatePositionKernelP8Particle
        .type           _Z20updatePositionKernelP8Particle,@function
        .size           _Z20updatePositionKernelP8Particle,(.L_x_182 - _Z20updatePositionKernelP8Particle)
        .other          _Z20updatePositionKernelP8Particle,@"STO_CUDA_ENTRY STV_DEFAULT"
_Z20updatePositionKernelP8Particle:
.text._Z20updatePositionKernelP8Particle:
[----:B------:R-:W-:Y:S08]  /*0000*/  LDC R1, c[0x0][0x37c] ;  /* 0x0000df00ff017b82 */ /* 0x000ff00000000800 */
[----:B------:R-:W0:Y:S01]  /*0010*/  LDC.64 R2, c[0x4][0x8] ;  /* 0x01000200ff027b82 */ /* 0x000e220000000a00 */
[----:B------:R-:W0:Y:S02]  /*0020*/  LDCU.64 UR4, c[0x0][0x358] ;  /* 0x00006b00ff0477ac */ /* 0x000e240008000a00 */
[----:B0-----:R-:W2:Y:S05]  /*0030*/  LDG.E R2, desc[UR4][R2.64] ;  /* 0x0000000402027981 */ /* 0x001eaa000c1e1900 */
[----:B------:R-:W0:Y:S01]  /*0040*/  S2UR UR6, SR_CTAID.X ;  /* 0x00000000000679c3 */ /* 0x000e220000002500 */
[----:B------:R-:W0:Y:S07]  /*0050*/  S2R R5, SR_TID.X ;  /* 0x0000000000057919 */ /* 0x000e2e0000002100 */
[----:B------:R-:W0:Y:S02]  /*0060*/  LDC R0, c[0x0][0x360] ;  /* 0x0000d800ff007b82 */ /* 0x000e240000000800 */
[----:B0-----:R-:W-:-:S05]  /*0070*/  IMAD R5, R0, UR6, R5 ;  /* 0x0000000600057c24 */ /* 0x001fca000f8e0205 */
[----:B--2---:R-:W-:-:S13]  /*0080*/  ISETP.GT.AND P0, PT, R5, R2, PT ;  /* 0x000000020500720c */ /* 0x004fda0003f04270 */
[----:B------:R-:W-:Y:S05]  /*0090*/  @P0 EXIT ;  /* 0x000000000000094d */ /* 0x000fea0003800000 */
[----:B------:R-:W0:Y:S01]  /*00a0*/  LDC.64 R2, c[0x0][0x380] ;  /* 0x0000e000ff027b82 */ /* 0x000e220000000a00 */
[----:B------:R-:W1:Y:S01]  /*00b0*/  LDCU.64 UR6, c[0x3][0x8] ;  /* 0x00c00100ff0677ac */ /* 0x000e620008000a00 */
[----:B0-----:R-:W-:-:S05]  /*00c0*/  IMAD.WIDE R2, R5, 0x60, R2 ;  /* 0x0000006005027825 */ /* 0x001fca00078e0202 */
[----:B------:R-:W1:Y:S04]  /*00d0*/  LDG.E.64 R4, desc[UR4][R2.64+0x18] ;  /* 0x0000180402047981 */ /* 0x000e68000c1e1b00 */
[----:B------:R-:W1:Y:S04]  /*00e0*/  LDG.E.64 R6, desc[UR4][R2.64] ;  /* 0x0000000402067981 */ /* 0x000e68000c1e1b00 */
[----:B------:R-:W2:Y:S04]  /*00f0*/  LDG.E.64 R8, desc[UR4][R2.64+0x20] ;  /* 0x0000200402087981 */ /* 0x000ea8000c1e1b00 */
[----:B------:R-:W2:Y:S04]  /*0100*/  LDG.E.64 R10, desc[UR4][R2.64+0x8] ;  /* 0x00000804020a7981 */ /* 0x000ea8000c1e1b00 */
[----:B------:R-:W3:Y:S04]  /*0110*/  LDG.E.64 R12, desc[UR4][R2.64+0x28] ;  /* 0x00002804020c7981 */ /* 0x000ee8000c1e1b00 */
[----:B------:R-:W3:Y:S01]  /*0120*/  LDG.E.64 R14, desc[UR4][R2.64+0x10] ;  /* 0x00001004020e7981 */ /* 0x000ee2000c1e1b00 */
[----:B-1----:R-:W-:-:S07]  /*0130*/  DFMA R4, R4, UR6, R6 ;  /* 0x0000000604047c2b */ /* 0x002fce0008000006 */
[----:B------:R-:W-:Y:S01]  /*0140*/  STG.E.64 desc[UR4][R2.64], R4 ;  /* 0x0000000402007986 */ /* 0x000fe2000c101b04 */
[----:B--2---:R-:W-:-:S07]  /*0150*/  DFMA R8, R8, UR6, R10 ;  /* 0x0000000608087c2b */ /* 0x004fce000800000a */
[----:B------:R-:W-:Y:S01]  /*0160*/  STG.E.64 desc[UR4][R2.64+0x8], R8 ;  /* 0x0000080802007986 */ /* 0x000fe2000c101b04 */
[----:B---3--:R-:W-:-:S07]  /*0170*/  DFMA R12, R12, UR6, R14 ;  /* 0x000000060c0c7c2b */ /* 0x008fce000800000e */
[----:B------:R-:W-:Y:S01]  /*0180*/  STG.E.64 desc[UR4][R2.64+0x10], R12 ;  /* 0x0000100c02007986 */ /* 0x000fe2000c101b04 */
[----:B------:R-:W-:Y:S05]  /*0190*/  EXIT ;  /* 0x000000000000794d */ /* 0x000fea0003800000 */
.L_x_3:
        /* <DEDUP_REMOVED lines=14> */
.L_x_182:


//--------------------- .text._Z17updateSpeedKernelP8Particle --------------------------
	.section	.text._Z17updateSpeedKernelP8Particle,"ax",@progbits
	.align	128
        .global         _Z17updateSpeedKernelP8Particle
        .type           _Z17updateSpeedKernelP8Particle,@function
        .size           _Z17updateSpeedKernelP8Particle,(.L_x_183 - _Z17updateSpeedKernelP8Particle)
        .other          _Z17updateSpeedKernelP8Particle,@"STO_CUDA_ENTRY STV_DEFAULT"
_Z17updateSpeedKernelP8Particle:
.text._Z17updateSpeedKernelP8Particle:
        /* <DEDUP_REMOVED lines=26> */
.L_x_4:
        /* <DEDUP_REMOVED lines=14> */
.L_x_183:


//--------------------- .text._Z24updateAccelerationKernelPiP8Particle --------------------------
	.section	.text._Z24updateAccelerationKernelPiP8Particle,"ax",@progbits
	.align	128
        .global         _Z24updateAccelerationKernelPiP8Particle
        .type           _Z24updateAccelerationKernelPiP8Particle,@function
        .size           _Z24updateAccelerationKernelPiP8Particle,(.L_x_176 - _Z24updateAccelerationKernelPiP8Particle)
        .other          _Z24updateAccelerationKernelPiP8Particle,@"STO_CUDA_ENTRY STV_DEFAULT"
_Z24updateAccelerationKernelPiP8Particle:
.text._Z24updateAccelerationKernelPiP8Particle:
[----:B------:R-:W0:Y:S01]  /*0000*/  LDC R1, c[0x0][0x37c] ;  /* 0x0000df00ff017b82 */ /* 0x000e220000000800 */
[----:B------:R-:W1:Y:S01]  /*0010*/  S2R R3, SR_TID.X ;  /* 0x0000000000037919 */ /* 0x000e620000002100 */
[----:B------:R-:W2:Y:S06]  /*0020*/  LDCU UR5, c[0x0][0x2fc] ;  /* 0x00005f80ff0577ac */ /* 0x000eac0008000800 */
[----:B------:R-:W1:Y:S01]  /*0030*/  S2UR UR4, SR_CTAID.X ;  /* 0x00000000000479c3 */ /* 0x000e620000002500 */
[----:B------:R-:W-:Y:S01]  /*0040*/  IMAD.MOV.U32 R2, RZ, RZ, -0x66666666 ;  /* 0x9999999aff027424 */ /* 0x000fe200078e00ff */
[----:B------:R-:W3:Y:S01]  /*0050*/  LDCU.64 UR38, c[0x0][0x358] ;  /* 0x00006b00ff2677ac */ /* 0x000ee20008000a00 */
[----:B0-----:R-:W-:Y:S01]  /*0060*/  VIADD R1, R1, 0xfffffff0 ;  /* 0xfffffff001017836 */ /* 0x001fe20000000000 */
[----:B------:R-:W0:Y:S04]  /*0070*/  LDCU.64 UR36, c[0x3][0x30] ;  /* 0x00c00600ff2477ac */ /* 0x000e280008000a00 */
[----:B------:R-:W1:Y:S08]  /*0080*/  LDC R0, c[0x0][0x360] ;  /* 0x0000d800ff007b82 */ /* 0x000e700000000800 */
[----:B------:R-:W4:Y:S08]  /*0090*/  LDC.64 R4, c[0x0][0x388] ;  /* 0x0000e200ff047b82 */ /* 0x000f300000000a00 */
[----:B------:R-:W2:Y:S01]  /*00a0*/  LDC.64 R28, c[0x0][0x380] ;  /* 0x0000e000ff1c7b82 */ /* 0x000ea20000000a00 */
[----:B-1----:R-:W-:-:S04]  /*00b0*/  IMAD R3, R0, UR4, R3 ;  /* 0x0000000400037c24 */ /* 0x002fc8000f8e0203 */
[C---:B------:R-:W-:Y:S02]  /*00c0*/  IMAD R7, R3.reuse, 0x64, RZ ;  /* 0x0000006403077824 */ /* 0x040fe400078e02ff */
[----:B----4-:R-:W-:-:S04]  /*00d0*/  IMAD.WIDE R4, R3, 0x60, R4 ;  /* 0x0000006003047825 */ /* 0x010fc800078e0204 */
[----:B------:R-:W-:Y:S01]  /*00e0*/  IMAD.MOV.U32 R3, RZ, RZ, -0x3fdc6667 ;  /* 0xc0239999ff037424 */ /* 0x000fe200078e00ff */
[----:B---3--:R-:W-:Y:S01]  /*00f0*/  STG.E.64 desc[UR38][R4.64+0x30], RZ ;  /* 0x000030ff04007986 */ /* 0x008fe2000c101b26 */
[----:B--2---:R-:W-:-:S03]  /*0100*/  IMAD.WIDE R28, R7, 0x4, R28 ;  /* 0x00000004071c7825 */ /* 0x004fc600078e021c */
[----:B------:R1:W-:Y:S04]  /*0110*/  STG.E.64 desc[UR38][R4.64+0x38], R2 ;  /* 0x0000380204007986 */ /* 0x0003e8000c101b26 */
[----:B------:R2:W-:Y:S04]  /*0120*/  STG.E.64 desc[UR38][R4.64+0x40], RZ ;  /* 0x000040ff04007986 */ /* 0x0005e8000c101b26 */
[----:B------:R-:W3:Y:S04]  /*0130*/  LDG.E R0, desc[UR38][R28.64] ;  /* 0x000000261c007981 */ /* 0x000ee8000c1e1900 */
[----:B------:R2:W5:Y:S01]  /*0140*/  LDG.E.64 R26, desc[UR38][R4.64+0x58] ;  /* 0x00005826041a7981 */ /* 0x000562000c1e1b00 */
[----:B------:R-:W4:Y:S01]  /*0150*/  LDCU UR4, c[0x0][0x2f8] ;  /* 0x00005f00ff0477ac */ /* 0x000f220008000800 */
[----:B------:R-:W-:Y:S01]  /*0160*/  BSSY.RECONVERGENT B6, `(.L_x_5) ;  /* 0x00000b9000067945 */ /* 0x000fe20003800200 */
[----:B------:R-:W-:-:S02]  /*0170*/  CS2R R24, SRZ ;  /* 0x0000000000187805 */ /* 0x000fc4000001ff00 */
[----:B------:R-:W-:Y:S01]  /*0180*/  CS2R R30, SRZ ;  /* 0x00000000001e7805 */ /* 0x000fe2000001ff00 */
[----:B------:R-:W-:Y:S01]  /*0190*/  UMOV UR40, URZ ;  /* 0x000000ff00287c82 */ /* 0x000fe20008000000 */
[----:B------:R-:W-:Y:S02]  /*01a0*/  CS2R R32, SRZ ;  /* 0x0000000000207805 */ /* 0x000fe4000001ff00 */
[----:B------:R-:W-:Y:S02]  /*01b0*/  CS2R R34, SRZ ;  /* 0x0000000000227805 */ /* 0x000fe4000001ff00 */
[----:B------:R-:W-:Y:S02]  /*01c0*/  CS2R R36, SRZ ;  /* 0x0000000000247805 */ /* 0x000fe4000001ff00 */
[----:B------:R-:W-:Y:S02]  /*01d0*/  CS2R R38, SRZ ;  /* 0x0000000000267805 */ /* 0x000fe4000001ff00 */
[----:B----4-:R-:W-:-:S05]  /*01e0*/  IADD3 R58, P1, PT, R1, UR4, RZ ;  /* 0x00000004013a7c10 */ /* 0x010fca000ff3e0ff */
[----:B-1----:R-:W-:Y:S01]  /*01f0*/  IMAD.X R2, RZ, RZ, UR5, P1 ;  /* 0x00000005ff027e24 */ /* 0x002fe200088e06ff */
[----:B---3--:R-:W-:-:S13]  /*0200*/  ISETP.GE.AND P0, PT, R0, 0x1, PT ;  /* 0x000000010000780c */ /* 0x008fda0003f06270 */
[----:B0-2---:R-:W-:Y:S05]  /*0210*/  @!P0 BRA `(.L_x_6) ;  /* 0x0000000800b48947 */ /* 0x005fea0003800000 */
[----:B------:R0:W5:Y:S04]  /*0220*/  LDG.E.64 R40, desc[UR38][R4.64+0x48] ;  /* 0x0000482604287981 */ /* 0x000168000c1e1b00 */
[----:B------:R0:W5:Y:S04]  /*0230*/  LDG.E.64 R42, desc[UR38][R4.64] ;  /* 0x00000026042a7981 */ /* 0x000168000c1e1b00 */
[----:B------:R0:W5:Y:S04]  /*0240*/  LDG.E.64 R44, desc[UR38][R4.64+0x8] ;  /* 0x00000826042c7981 */ /* 0x000168000c1e1b00 */
[----:B------:R0:W5:Y:S04]  /*0250*/  LDG.E.64 R46, desc[UR38][R4.64+0x10] ;  /* 0x00001026042e7981 */ /* 0x000168000c1e1b00 */
[----:B------:R0:W5:Y:S04]  /*0260*/  LDG.E.64 R48, desc[UR38][R4.64+0x20] ;  /* 0x0000202604307981 */ /* 0x000168000c1e1b00 */
[----:B------:R0:W5:Y:S04]  /*0270*/  LDG.E.64 R50, desc[UR38][R4.64+0x28] ;  /* 0x0000282604327981 */ /* 0x000168000c1e1b00 */
[----:B------:R0:W5:Y:S04]  /*0280*/  LDG.E.64 R52, desc[UR38][R4.64+0x50] ;  /* 0x0000502604347981 */ /* 0x000168000c1e1b00 */
[----:B------:R0:W5:Y:S01]  /*0290*/  LDG.E.64 R18, desc[UR38][R4.64+0x18] ;  /* 0x0000182604127981 */ /* 0x000162000c1e1b00 */
[----:B------:R-:W-:Y:S01]  /*02a0*/  IMAD.MOV.U32 R59, RZ, RZ, 0x1 ;  /* 0x00000001ff3b7424 */ /* 0x000fe200078e00ff */
[----:B------:R-:W-:-:S02]  /*02b0*/  CS2R R38, SRZ ;  /* 0x0000000000267805 */ /* 0x000fc4000001ff00 */
[----:B------:R-:W-:Y:S02]  /*02c0*/  CS2R R36, SRZ ;  /* 0x0000000000247805 */ /* 0x000fe4000001ff00 */
[----:B------:R-:W-:Y:S02]  /*02d0*/  CS2R R34, SRZ ;  /* 0x0000000000227805 */ /* 0x000fe4000001ff00 */
[----:B------:R-:W-:Y:S02]  /*02e0*/  CS2R R32, SRZ ;  /* 0x0000000000207805 */ /* 0x000fe4000001ff00 */
[----:B------:R-:W-:Y:S02]  /*02f0*/  CS2R R30, SRZ ;  /* 0x00000000001e7805 */ /* 0x000fe4000001ff00 */
[----:B0-----:R-:W-:-:S07]  /*0300*/  CS2R R24, SRZ ;  /* 0x0000000000187805 */ /* 0x001fce000001ff00 */
.L_x_19:
[----:B------:R-:W-:Y:S01]  /*0310*/  IMAD.WIDE.U32 R4, R59, 0x4, R28 ;  /* 0x000000043b047825 */ /* 0x000fe200078e001c */
[----:B------:R-:W0:Y:S05]  /*0320*/  LDC.64 R20, c[0x0][0x388] ;  /* 0x0000e200ff147b82 */ /* 0x000e2a0000000a00 */
[----:B------:R-:W0:Y:S02]  /*0330*/  LDG.E R5, desc[UR38][R4.64] ;  /* 0x0000002604057981 */ /* 0x000e24000c1e1900 */
[----:B0-----:R-:W-:-:S05]  /*0340*/  IMAD.WIDE R20, R5, 0x60, R20 ;  /* 0x0000006005147825 */ /* 0x001fca00078e0214 */
[----:B------:R-:W2:Y:S04]  /*0350*/  LDG.E.64 R8, desc[UR38][R20.64+0x8] ;  /* 0x0000082614087981 */ /* 0x000ea8000c1e1b00 */
[----:B------:R-:W3:Y:S04]  /*0360*/  LDG.E.64 R6, desc[UR38][R20.64] ;  /* 0x0000002614067981 */ /* 0x000ee8000c1e1b00 */
[----:B------:R-:W4:Y:S04]  /*0370*/  LDG.E.64 R10, desc[UR38][R20.64+0x10] ;  /* 0x00001026140a7981 */ /* 0x000f28000c1e1b00 */
[----:B-----5:R-:W5:Y:S04]  /*0380*/  LDG.E.64 R54, desc[UR38][R20.64+0x20] ;  /* 0x0000202614367981 */ /* 0x020f68000c1e1b00 */
[----:B------:R-:W5:Y:S04]  /*0390*/  LDG.E.64 R56, desc[UR38][R20.64+0x28] ;  /* 0x0000282614387981 */ /* 0x000f68000c1e1b00 */
[----:B------:R-:W5:Y:S04]  /*03a0*/  LDG.E.64 R14, desc[UR38][R20.64+0x48] ;  /* 0x00004826140e7981 */ /* 0x000f68000c1e1b00 */
[----:B------:R-:W5:Y:S04]  /*03b0*/  LDG.E.64 R64, desc[UR38][R20.64+0x50] ;  /* 0x0000502614407981 */ /* 0x000f68000c1e1b00 */
[----:B------:R0:W5:Y:S01]  /*03c0*/  LDG.E.64 R16, desc[UR38][R20.64+0x18] ;  /* 0x0000182614107981 */ /* 0x000162000c1e1b00 */
[----:B------:R-:W-:Y:S01]  /*03d0*/  BSSY.RECONVERGENT B0, `(.L_x_7) ;  /* 0x0000019000007945 */ /* 0x000fe20003800200 */
[----:B0-----:R-:W-:-:S02]  /*03e0*/  IMAD.MOV.U32 R20, RZ, RZ, 0x0 ;  /* 0x00000000ff147424 */ /* 0x001fc400078e00ff */
[----:B------:R-:W-:Y:S01]  /*03f0*/  IMAD.MOV.U32 R21, RZ, RZ, 0x3fd80000 ;  /* 0x3fd80000ff157424 */ /* 0x000fe200078e00ff */
[----:B--2---:R-:W-:Y:S02]  /*0400*/  DADD R4, R44, -R8 ;  /* 0x000000002c047229 */ /* 0x004fe40000000808 */
[----:B---3--:R-:W-:-:S06]  /*0410*/  DADD R6, R42, -R6 ;  /* 0x000000002a067229 */ /* 0x008fcc0000000806 */
[----:B------:R-:W-:Y:S02]  /*0420*/  DMUL R12, R4, R4 ;  /* 0x00000004040c7228 */ /* 0x000fe40000000000 */
[----:B----4-:R-:W-:-:S06]  /*0430*/  DADD R8, R46, -R10 ;  /* 0x000000002e087229 */ /* 0x010fcc000000080a */
[----:B------:R-:W-:-:S08]  /*0440*/  DFMA R12, R6, R6, R12 ;  /* 0x00000006060c722b */ /* 0x000fd0000000000c */
[----:B------:R-:W-:-:S06]  /*0450*/  DFMA R12, R8, R8, R12 ;  /* 0x00000008080c722b */ /* 0x000fcc000000000c */
[----:B------:R-:W0:Y:S04]  /*0460*/  MUFU.RSQ64H R11, R13 ;  /* 0x0000000d000b7308 */ /* 0x000e280000001c00 */
[----:B------:R-:W-:-:S05]  /*0470*/  VIADD R10, R13, 0xfcb00000 ;  /* 0xfcb000000d0a7836 */ /* 0x000fca0000000000 */
[----:B------:R-:W-:Y:S01]  /*0480*/  ISETP.GE.U32.AND P0, PT, R10, 0x7ca00000, PT ;  /* 0x7ca000000a00780c */ /* 0x000fe20003f06070 */
[----:B0-----:R-:W-:-:S08]  /*0490*/  DMUL R22, R10, R10 ;  /* 0x0000000a0a167228 */ /* 0x001fd00000000000 */
[----:B------:R-:W-:-:S08]  /*04a0*/  DFMA R22, R12, -R22, 1 ;  /* 0x3ff000000c16742b */ /* 0x000fd00000000816 */
[----:B------:R-:W-:Y:S02]  /*04b0*/  DFMA R20, R22, R20, 0.5 ;  /* 0x3fe000001614742b */ /* 0x000fe40000000014 */
[----:B------:R-:W-:-:S08]  /*04c0*/  DMUL R22, R10, R22 ;  /* 0x000000160a167228 */ /* 0x000fd00000000000 */
[----:B------:R-:W-:-:S08]  /*04d0*/  DFMA R60, R20, R22, R10 ;  /* 0x00000016143c722b */ /* 0x000fd0000000000a */
[----:B------:R-:W-:Y:S02]  /*04e0*/  DMUL R62, R12, R60 ;  /* 0x0000003c0c3e7228 */ /* 0x000fe40000000000 */
[----:B------:R-:W-:Y:S02]  /*04f0*/  VIADD R23, R61, 0xfff00000 ;  /* 0xfff000003d177836 */ /* 0x000fe40000000000 */
[----:B------:R-:W-:-:S04]  /*0500*/  IMAD.MOV.U32 R22, RZ, RZ, R60 ;  /* 0x000000ffff167224 */ /* 0x000fc800078e003c */
[----:B------:R-:W-:-:S08]  /*0510*/  DFMA R66, R62, -R62, R12 ;  /* 0x8000003e3e42722b */ /* 0x000fd0000000000c */
[----:B------:R-:W-:Y:S01]  /*0520*/  DFMA R20, R66, R22, R62 ;  /* 0x000000164214722b */ /* 0x000fe2000000003e */
[----:B------:R-:W-:Y:S10]  /*0530*/  @!P0 BRA `(.L_x_8) ;  /* 0x0000000000088947 */ /* 0x000ff40003800000 */
[----:B------:R-:W-:-:S07]  /*0540*/  MOV R0, 0x560 ;  /* 0x0000056000007802 */ /* 0x000fce0000000f00 */
[----:B-----5:R-:W-:Y:S05]  /*0550*/  CALL.REL.NOINC `($__internal_1_$__cuda_sm20_dsqrt_rn_f64_mediumpath_v1) ;  /* 0x00000014001c7944 */ /* 0x020fea0003c00000 */
.L_x_8:
[----:B------:R-:W-:Y:S05]  /*0560*/  BSYNC.RECONVERGENT B0 ;  /* 0x0000000000007941 */ /* 0x000fea0003800200 */
.L_x_7:
[----:B------:R-:W-:Y:S01]  /*0570*/  DADD R10, -R20, UR36 ;  /* 0x00000024140a7e29 */ /* 0x000fe20008000100 */
[----:B------:R-:W-:Y:S01]  /*0580*/  BSSY.RECONVERGENT B0, `(.L_x_9) ;  /* 0x0000006000007945 */ /* 0x000fe20003800200 */
[----:B-----5:R-:W-:Y:S01]  /*0590*/  DADD R64, R52, R64 ;  /* 0x0000000034407229 */ /* 0x020fe20000000040 */
[----:B------:R-:W-:Y:S01]  /*05a0*/  IMAD.MOV.U32 R3, RZ, RZ, 0x40000000 ;  /* 0x40000000ff037424 */ /* 0x000fe200078e00ff */
[----:B------:R-:W-:-:S04]  /*05b0*/  MOV R0, 0x5e0 ;  /* 0x000005e000007802 */ /* 0x000fc80000000f00 */
[----:B------:R-:W-:-:S11]  /*05c0*/  DADD R74, -RZ, |R10| ;  /* 0x00000000ff4a7229 */ /* 0x000fd6000000050a */
[----:B------:R-:W-:Y:S05]  /*05d0*/  CALL.REL.NOINC `($_Z24updateAccelerationKernelPiP8Particle$__internal_accurate_pow) ;  /* 0x0000001400b07944 */ /* 0x000fea0003c00000 */
[----:B------:R-:W-:Y:S05]  /*05e0*/  BSYNC.RECONVERGENT B0 ;  /* 0x0000000000007941 */ /* 0x000fea0003800200 */
.L_x_9:
[----:B------:R-:W-:Y:S01]  /*05f0*/  DADD R62, R40, R40 ;  /* 0x00000000283e7229 */ /* 0x000fe20000000028 */
[----:B------:R-:W-:Y:S01]  /*0600*/  IMAD.MOV.U32 R12, RZ, RZ, 0x1 ;  /* 0x00000001ff0c7424 */ /* 0x000fe200078e00ff */
[C---:B------:R-:W-:Y:S01]  /*0610*/  DSETP.NEU.AND P3, PT, R10.reuse, RZ, PT ;  /* 0x000000ff0a00722a */ /* 0x040fe20003f6d000 */
[----:B------:R-:W-:Y:S01]  /*0620*/  BSSY.RECONVERGENT B0, `(.L_x_10) ;  /* 0x000001c000007945 */ /* 0x000fe20003800200 */
[----:B------:R-:W-:Y:S01]  /*0630*/  DSETP.NEU.AND P1, PT, R10, 1, PT ;  /* 0x3ff000000a00742a */ /* 0x000fe20003f2d000 */
[----:B------:R-:W-:-:S03]  /*0640*/  FSETP.GEU.AND P2, PT, |R65|, 6.5827683646048100446e-37, PT ;  /* 0x036000004100780b */ /* 0x000fc60003f4e200 */
[----:B------:R-:W-:-:S06]  /*0650*/  DMUL R62, R14, R62 ;  /* 0x0000003e0e3e7228 */ /* 0x000fcc0000000000 */
[----:B------:R-:W0:Y:S02]  /*0660*/  MUFU.RCP64H R13, R63 ;  /* 0x0000003f000d7308 */ /* 0x000e240000001800 */
[----:B0-----:R-:W-:-:S08]  /*0670*/  DFMA R60, -R62, R12, 1 ;  /* 0x3ff000003e3c742b */ /* 0x001fd0000000010c */
[----:B------:R-:W-:-:S08]  /*0680*/  DFMA R60, R60, R60, R60 ;  /* 0x0000003c3c3c722b */ /* 0x000fd0000000003c */
[----:B------:R-:W-:-:S08]  /*0690*/  DFMA R60, R12, R60, R12 ;  /* 0x0000003c0c3c722b */ /* 0x000fd0000000000c */
[----:B------:R-:W-:-:S08]  /*06a0*/  DFMA R12, -R62, R60, 1 ;  /* 0x3ff000003e0c742b */ /* 0x000fd0000000013c */
[----:B------:R-:W-:Y:S02]  /*06b0*/  DFMA R12, R60, R12, R60 ;  /* 0x0000000c3c0c722b */ /* 0x000fe4000000003c */
[----:B------:R-:W-:-:S06]  /*06c0*/  DADD R60, R10, 2 ;  /* 0x400000000a3c7429 */ /* 0x000fcc0000000000 */
[----:B------:R-:W-:-:S04]  /*06d0*/  DMUL R66, R64, R12 ;  /* 0x0000000c40427228 */ /* 0x000fc80000000000 */
[----:B------:R-:W-:Y:S02]  /*06e0*/  LOP3.LUT R60, R61, 0x7ff00000, RZ, 0xc0, !PT ;  /* 0x7ff000003d3c7812 */ /* 0x000fe400078ec0ff */
[----:B------:R-:W-:Y:S02]  /*06f0*/  FSEL R61, R22, RZ, P3 ;  /* 0x000000ff163d7208 */ /* 0x000fe40001800000 */
[----:B------:R-:W-:Y:S01]  /*0700*/  DFMA R68, -R62, R66, R64 ;  /* 0x000000423e44722b */ /* 0x000fe20000000140 */
[----:B------:R-:W-:Y:S02]  /*0710*/  ISETP.NE.AND P4, PT, R60, 0x7ff00000, PT ;  /* 0x7ff000003c00780c */ /* 0x000fe40003f85270 */
[----:B------:R-:W-:-:S05]  /*0720*/  FSEL R60, R3, RZ, P3 ;  /* 0x000000ff033c7208 */ /* 0x000fca0001800000 */
[----:B------:R-:W-:-:S10]  /*0730*/  DFMA R12, R12, R68, R66 ;  /* 0x000000440c0c722b */ /* 0x000fd40000000042 */
[----:B------:R-:W-:-:S05]  /*0740*/  FFMA R0, RZ, R63, R13 ;  /* 0x0000003fff007223 */ /* 0x000fca000000000d */
[----:B------:R-:W-:Y:S01]  /*0750*/  FSETP.GT.AND P0, PT, |R0|, 1.469367938527859385e-39, PT ;  /* 0x001000000000780b */ /* 0x000fe20003f04200 */
[----:B------:R-:W-:-:S12]  /*0760*/  @P4 BRA `(.L_x_11) ;  /* 0x00000000001c4947 */ /* 0x000fd80003800000 */
[----:B------:R-:W-:-:S08]  /*0770*/  DADD R22, -R20, UR36 ;  /* 0x0000002414167e29 */ /* 0x000fd00008000100 */
[----:B------:R-:W-:-:S14]  /*0780*/  DSETP.NAN.AND P3, PT, R22, R22, PT ;  /* 0x000000161600722a */ /* 0x000fdc0003f68000 */
[----:B------:R-:W-:Y:S01]  /*0790*/  @P3 DADD R60, R22, 2 ;  /* 0x40000000163c3429 */ /* 0x000fe20000000000 */
[----:B------:R-:W-:Y:S10]  /*07a0*/  @P3 BRA `(.L_x_11) ;  /* 0x00000000000c3947 */ /* 0x000ff40003800000 */
[----:B------:R-:W-:-:S14]  /*07b0*/  DSETP.NEU.AND P3, PT, |R10|, +INF , PT ;  /* 0x7ff000000a00742a */ /* 0x000fdc0003f6d200 */
[----:B------:R-:W-:Y:S02]  /*07c0*/  @!P3 IMAD.MOV.U32 R60, RZ, RZ, 0x0 ;  /* 0x00000000ff3cb424 */ /* 0x000fe400078e00ff */
[----:B------:R-:W-:-:S07]  /*07d0*/  @!P3 IMAD.MOV.U32 R61, RZ, RZ, 0x7ff00000 ;  /* 0x7ff00000ff3db424 */ /* 0x000fce00078e00ff */
.L_x_11:
[----:B------:R-:W-:Y:S05]  /*07e0*/  BSYNC.RECONVERGENT B0 ;  /* 0x0000000000007941 */ /* 0x000fea0003800200 */
.L_x_10:
[----:B------:R-:W-:Y:S01]  /*07f0*/  BSSY.RECONVERGENT B0, `(.L_x_12) ;  /* 0x0000008000007945 */ /* 0x000fe20003800200 */
[----:B------:R-:W-:Y:S02]  /*0800*/  FSEL R22, R60, RZ, P1 ;  /* 0x000000ff3c167208 */ /* 0x000fe40000800000 */
[----:B------:R-:W-:Y:S01]  /*0810*/  FSEL R23, R61, 1.875, P1 ;  /* 0x3ff000003d177808 */ /* 0x000fe20000800000 */
[----:B------:R-:W-:Y:S06]  /*0820*/  @P0 BRA P2, `(.L_x_13) ;  /* 0x0000000000100947 */ /* 0x000fec0001000000 */
[----:B------:R-:W-:-:S07]  /*0830*/  MOV R0, 0x850 ;  /* 0x0000085000007802 */ /* 0x000fce0000000f00 */
[----:B------:R-:W-:Y:S05]  /*0840*/  CALL.REL.NOINC `($__internal_0_$__cuda_sm20_div_rn_f64_full) ;  /* 0x0000000800f47944 */ /* 0x000fea0003c00000 */
[----:B------:R-:W-:Y:S01]  /*0850*/  MOV R12, R66 ;  /* 0x00000042000c7202 */ /* 0x000fe20000000f00 */
[----:B------:R-:W-:-:S07]  /*0860*/  IMAD.MOV.U32 R13, RZ, RZ, R67 ;  /* 0x000000ffff0d7224 */ /* 0x000fce00078e0043 */
.L_x_13:
[----:B------:R-:W-:Y:S05]  /*0870*/  BSYNC.RECONVERGENT B0 ;  /* 0x0000000000007941 */ /* 0x000fea0003800200 */
.L_x_12:
[----:B------:R-:W0:Y:S01]  /*0880*/  MUFU.RCP64H R61, R21 ;  /* 0x00000015003d7308 */ /* 0x000e220000001800 */
[----:B------:R-:W-:Y:S01]  /*0890*/  IMAD.MOV.U32 R60, RZ, RZ, 0x1 ;  /* 0x00000001ff3c7424 */ /* 0x000fe200078e00ff */
[----:B------:R-:W-:Y:S01]  /*08a0*/  DMUL R64, R12, R22 ;  /* 0x000000160c407228 */ /* 0x000fe20000000000 */
[----:B------:R-:W-:Y:S09]  /*08b0*/  BSSY.RECONVERGENT B0, `(.L_x_14) ;  /* 0x0000013000007945 */ /* 0x000ff20003800200 */
[----:B------:R-:W-:Y:S01]  /*08c0*/  FSETP.GEU.AND P1, PT, |R65|, 6.5827683646048100446e-37, PT ;  /* 0x036000004100780b */ /* 0x000fe20003f2e200 */
[----:B0-----:R-:W-:-:S08]  /*08d0*/  DFMA R62, R60, -R20, 1 ;  /* 0x3ff000003c3e742b */ /* 0x001fd00000000814 */
[----:B------:R-:W-:-:S08]  /*08e0*/  DFMA R62, R62, R62, R62 ;  /* 0x0000003e3e3e722b */ /* 0x000fd0000000003e */
[----:B------:R-:W-:-:S08]  /*08f0*/  DFMA R62, R60, R62, R60 ;  /* 0x0000003e3c3e722b */ /* 0x000fd0000000003c */
[----:B------:R-:W-:-:S08]  /*0900*/  DFMA R60, R62, -R20, 1 ;  /* 0x3ff000003e3c742b */ /* 0x000fd00000000814 */
[----:B------:R-:W-:-:S08]  /*0910*/  DFMA R60, R62, R60, R62 ;  /* 0x0000003c3e3c722b */ /* 0x000fd0000000003e */
[----:B------:R-:W-:-:S08]  /*0920*/  DMUL R12, R64, R60 ;  /* 0x0000003c400c7228 */ /* 0x000fd00000000000 */
[----:B------:R-:W-:-:S08]  /*0930*/  DFMA R22, R12, -R20, R64 ;  /* 0x800000140c16722b */ /* 0x000fd00000000040 */
[----:B------:R-:W-:-:S10]  /*0940*/  DFMA R12, R60, R22, R12 ;  /* 0x000000163c0c722b */ /* 0x000fd4000000000c */
[----:B------:R-:W-:-:S05]  /*0950*/  FFMA R0, RZ, R21, R13 ;  /* 0x00000015ff007223 */ /* 0x000fca000000000d */
[----:B------:R-:W-:-:S13]  /*0960*/  FSETP.GT.AND P0, PT, |R0|, 1.469367938527859385e-39, PT ;  /* 0x001000000000780b */ /* 0x000fda0003f04200 */
[----:B------:R-:W-:Y:S05]  /*0970*/  @P0 BRA P1, `(.L_x_15) ;  /* 0x0000000000180947 */ /* 0x000fea0000800000 */
[----:B------:R-:W-:Y:S01]  /*0980*/  IMAD.MOV.U32 R62, RZ, RZ, R20 ;  /* 0x000000ffff3e7224 */ /* 0x000fe200078e0014 */
[----:B------:R-:W-:Y:S01]  /*0990*/  MOV R0, 0x9c0 ;  /* 0x000009c000007802 */ /* 0x000fe20000000f00 */
[----:B------:R-:W-:-:S07]  /*09a0*/  IMAD.MOV.U32 R63, RZ, RZ, R21 ;  /* 0x000000ffff3f7224 */ /* 0x000fce00078e0015 */
[----:B------:R-:W-:Y:S05]  /*09b0*/  CALL.REL.NOINC `($__internal_0_$__cuda_sm20_div_rn_f64_full) ;  /* 0x0000000800987944 */ /* 0x000fea0003c00000 */
[----:B------:R-:W-:Y:S02]  /*09c0*/  IMAD.MOV.U32 R12, RZ, RZ, R66 ;  /* 0x000000ffff0c7224 */ /* 0x000fe400078e0042 */
[----:B------:R-:W-:-:S07]  /*09d0*/  IMAD.MOV.U32 R13, RZ, RZ, R67 ;  /* 0x000000ffff0d7224 */ /* 0x000fce00078e0043 */
.L_x_15:
[----:B------:R-:W-:Y:S05]  /*09e0*/  BSYNC.RECONVERGENT B0 ;  /* 0x0000000000007941 */ /* 0x000fea0003800200 */
.L_x_14:
[----:B------:R-:W-:Y:S01]  /*09f0*/  DMUL R62, R40, R14 ;  /* 0x0000000e283e7228 */ /* 0x000fe20000000000 */
[----:B------:R-:W-:Y:S01]  /*0a00*/  FSETP.GEU.AND P1, PT, |R11|, 6.5827683646048100446e-37, PT ;  /* 0x036000000b00780b */ /* 0x000fe20003f2e200 */
[----:B------:R-:W-:Y:S01]  /*0a10*/  IMAD.MOV.U32 R14, RZ, RZ, 0x1 ;  /* 0x00000001ff0e7424 */ /* 0x000fe200078e00ff */
[----:B------:R-:W-:Y:S01]  /*0a20*/  BSSY.RECONVERGENT B0, `(.L_x_16) ;  /* 0x0000016000007945 */ /* 0x000fe20003800200 */
[-C--:B------:R-:W-:Y:S02]  /*0a30*/  DFMA R34, R6, R12.reuse, R34 ;  /* 0x0000000c0622722b */ /* 0x080fe40000000022 */
[----:B------:R-:W0:Y:S01]  /*0a40*/  MUFU.RCP64H R15, R63 ;  /* 0x0000003f000f7308 */ /* 0x000e220000001800 */
[-C--:B------:R-:W-:Y:S02]  /*0a50*/  DFMA R36, R4, R12.reuse, R36 ;  /* 0x0000000c0424722b */ /* 0x080fe40000000024 */
[----:B------:R-:W-:Y:S02]  /*0a60*/  DFMA R38, R8, R12, R38 ;  /* 0x0000000c0826722b */ /* 0x000fe40000000026 */
[----:B0-----:R-:W-:-:S08]  /*0a70*/  DFMA R20, -R62, R14, 1 ;  /* 0x3ff000003e14742b */ /* 0x001fd0000000010e */
[----:B------:R-:W-:-:S08]  /*0a80*/  DFMA R20, R20, R20, R20 ;  /* 0x000000141414722b */ /* 0x000fd00000000014 */
[----:B------:R-:W-:-:S08]  /*0a90*/  DFMA R20, R14, R20, R14 ;  /* 0x000000140e14722b */ /* 0x000fd0000000000e */
[----:B------:R-:W-:-:S08]  /*0aa0*/  DFMA R14, -R62, R20, 1 ;  /* 0x3ff000003e0e742b */ /* 0x000fd00000000114 */
[----:B------:R-:W-:-:S08]  /*0ab0*/  DFMA R14, R20, R14, R20 ;  /* 0x0000000e140e722b */ /* 0x000fd00000000014 */
[----:B------:R-:W-:-:S08]  /*0ac0*/  DMUL R22, R10, R14 ;  /* 0x0000000e0a167228 */ /* 0x000fd00000000000 */
[----:B------:R-:W-:-:S08]  /*0ad0*/  DFMA R20, -R62, R22, R10 ;  /* 0x000000163e14722b */ /* 0x000fd0000000010a */
        /* <DEDUP_REMOVED lines=10> */
.L_x_17:
[----:B------:R-:W-:Y:S05]  /*0b80*/  BSYNC.RECONVERGENT B0 ;  /* 0x0000000000007941 */ /* 0x000fea0003800200 */
.L_x_16:
[----:B------:R-:W0:Y:S01]  /*0b90*/  LDCU UR4, c[0x0][0x2f8] ;  /* 0x00005f00ff0477ac */ /* 0x000e220008000800 */
[----:B------:R-:W-:Y:S01]  /*0ba0*/  MOV R0, 0x178 ;  /* 0x0000017800007802 */ /* 0x000fe20000000f00 */
[----:B------:R-:W-:Y:S02]  /*0bb0*/  IMAD.MOV.U32 R6, RZ, RZ, R58 ;  /* 0x000000ffff067224 */ /* 0x000fe400078e003a */
[----:B------:R-:W-:Y:S01]  /*0bc0*/  IMAD.MOV.U32 R7, RZ, RZ, R2 ;  /* 0x000000ffff077224 */ /* 0x000fe200078e0002 */
[----:B------:R1:W2:Y:S01]  /*0bd0*/  LDC.64 R8, c[0x4][R0] ;  /* 0x0100000000087b82 */ /* 0x0002a20000000a00 */
[----:B0-----:R-:W-:Y:S01]  /*0be0*/  VIADD R3, R58, -UR4 ;  /* 0x800000043a037c36 */ /* 0x001fe20008000000 */
[----:B------:R-:W0:Y:S04]  /*0bf0*/  LDCU.64 UR4, c[0x4][0x170] ;  /* 0x01002e00ff0477ac */ /* 0x000e280008000a00 */
[----:B------:R1:W-:Y:S01]  /*0c00*/  STL.128 [R3], R16 ;  /* 0x0000001003007387 */ /* 0x0003e20000100c00 */
[----:B0-----:R-:W-:Y:S01]  /*0c10*/  MOV R4, UR4 ;  /* 0x0000000400047c02 */ /* 0x001fe20008000f00 */
[----:B------:R-:W-:-:S07]  /*0c20*/  IMAD.U32 R5, RZ, RZ, UR5 ;  /* 0x00000005ff057e24 */ /* 0x000fce000f8e00ff */
[----:B------:R-:W-:-:S07]  /*0c30*/  LEPC R20, `(.L_x_18) ;  /* 0x000000001014794e */ /* 0x000fce0000000000 */
[----:B-12---:R-:W-:Y:S05]  /*0c40*/  CALL.ABS.NOINC R8 ;  /* 0x0000000008007343 */ /* 0x006fea0003c00000 */
.L_x_18:
[----:B------:R-:W2:Y:S01]  /*0c50*/  LDG.E R0, desc[UR38][R28.64] ;  /* 0x000000261c007981 */ /* 0x000ea2000c1e1900 */
[----:B------:R-:W-:Y:S02]  /*0c60*/  DADD R16, -R18, R16 ;  /* 0x0000000012107229 */ /* 0x000fe40000000110 */
[----:B------:R-:W-:Y:S02]  /*0c70*/  DADD R54, -R48, R54 ;  /* 0x0000000030367229 */ /* 0x000fe40000000136 */
[----:B------:R-:W-:-:S04]  /*0c80*/  DADD R56, -R50, R56 ;  /* 0x0000000032387229 */ /* 0x000fc80000000138 */
[-C--:B------:R-:W-:Y:S02]  /*0c90*/  DFMA R24, R16, R22.reuse, R24 ;  /* 0x000000161018722b */ /* 0x080fe40000000018 */
[-C--:B------:R-:W-:Y:S02]  /*0ca0*/  DFMA R30, R54, R22.reuse, R30 ;  /* 0x00000016361e722b */ /* 0x080fe4000000001e */
[----:B------:R-:W-:Y:S01]  /*0cb0*/  DFMA R32, R56, R22, R32 ;  /* 0x000000163820722b */ /* 0x000fe20000000020 */
[C---:B--2---:R-:W-:Y:S01]  /*0cc0*/  ISETP.GE.AND P0, PT, R59.reuse, R0, PT ;  /* 0x000000003b00720c */ /* 0x044fe20003f06270 */
[----:B------:R-:W-:-:S12]  /*0cd0*/  VIADD R59, R59, 0x1 ;  /* 0x000000013b3b7836 */ /* 0x000fd80000000000 */
[----:B------:R-:W-:Y:S05]  /*0ce0*/  @!P0 BRA `(.L_x_19) ;  /* 0xfffffff400888947 */ /* 0x000fea000383ffff */
.L_x_6:
[----:B------:R-:W-:Y:S05]  /*0cf0*/  BSYNC.RECONVERGENT B6 ;  /* 0x0000000000067941 */ /* 0x000fea0003800200 */
.L_x_5:
[----:B------:R-:W0:Y:S01]  /*0d00*/  LDC.64 R6, c[0x4][RZ] ;  /* 0x01000000ff067b82 */ /* 0x000e220000000a00 */
[----:B------:R-:W1:Y:S01]  /*0d10*/  LDCU.64 UR4, c[0x3][0x30] ;  /* 0x00c00600ff0477ac */ /* 0x000e620008000a00 */
[----:B0-----:R-:W5:Y:S01]  /*0d20*/  LDG.E.64 R6, desc[UR38][R6.64] ;  /* 0x0000002606067981 */ /* 0x001f62000c1e1b00 */
[----:B-1----:R-:W-:Y:S01]  /*0d30*/  DADD R74, -RZ, |UR4| ;  /* 0x40000004ff4a7e29 */ /* 0x002fe20008000100 */
[----:B------:R-:W-:Y:S01]  /*0d40*/  BSSY.RECONVERGENT B0, `(.L_x_20) ;  /* 0x0000004000007945 */ /* 0x000fe20003800200 */
[----:B------:R-:W-:Y:S01]  /*0d50*/  IMAD.MOV.U32 R3, RZ, RZ, 0x40180000 ;  /* 0x40180000ff037424 */ /* 0x000fe200078e00ff */
[----:B------:R-:W-:-:S08]  /*0d60*/  MOV R0, 0xd80 ;  /* 0x00000d8000007802 */ /* 0x000fd00000000f00 */
[----:B-----5:R-:W-:Y:S05]  /*0d70*/  CALL.REL.NOINC `($_Z24updateAccelerationKernelPiP8Particle$__internal_accurate_pow) ;  /* 0x0000000c00c87944 */ /* 0x020fea0003c00000 */
[----:B------:R-:W-:Y:S05]  /*0d80*/  BSYNC.RECONVERGENT B0 ;  /* 0x0000000000007941 */ /* 0x000fea0003800200 */
.L_x_20:
[----:B------:R-:W0:Y:S02]  /*0d90*/  LDC.64 R10, c[0x3][0x30] ;  /* 0x00c00c00ff0a7b82 */ /* 0x000e240000000a00 */
[C---:B0-----:R-:W-:Y:S02]  /*0da0*/  DADD R4, R10.reuse, 6 ;  /* 0x401800000a047429 */ /* 0x041fe40000000000 */
[C---:B------:R-:W-:Y:S02]  /*0db0*/  DSETP.NEU.AND P1, PT, R10.reuse, RZ, PT ;  /* 0x000000ff0a00722a */ /* 0x040fe40003f2d000 */
[----:B------:R-:W-:Y:S02]  /*0dc0*/  DSETP.NEU.AND P2, PT, R10, 1, PT ;  /* 0x3ff000000a00742a */ /* 0x000fe40003f4d000 */
[----:B------:R-:W-:-:S04]  /*0dd0*/  IMAD.MOV.U32 R4, RZ, RZ, R3 ;  /* 0x000000ffff047224 */ /* 0x000fc800078e0003 */
[----:B------:R-:W-:Y:S01]  /*0de0*/  LOP3.LUT R2, R5, 0x7ff00000, RZ, 0xc0, !PT ;  /* 0x7ff0000005027812 */ /* 0x000fe200078ec0ff */
[----:B------:R-:W-:Y:S02]  /*0df0*/  IMAD.MOV.U32 R5, RZ, RZ, R22 ;  /* 0x000000ffff057224 */ /* 0x000fe400078e0016 */
[----:B------:R-:W-:Y:S01]  /*0e00*/  IMAD.MOV.U32 R8, RZ, RZ, R4 ;  /* 0x000000ffff087224 */ /* 0x000fe200078e0004 */
[----:B------:R-:W-:Y:S01]  /*0e10*/  ISETP.NE.AND P0, PT, R2, 0x7ff00000, PT ;  /* 0x7ff000000200780c */ /* 0x000fe20003f05270 */
[----:B------:R-:W-:Y:S01]  /*0e20*/  IMAD.MOV.U32 R9, RZ, RZ, R5 ;  /* 0x000000ffff097224 */ /* 0x000fe200078e0005 */
[----:B------:R-:W-:-:S11]  /*0e30*/  @!P1 CS2R R8, SRZ ;  /* 0x0000000000089805 */ /* 0x000fd6000001ff00 */
[----:B------:R-:W-:Y:S05]  /*0e40*/  @P0 BRA `(.L_x_21) ;  /* 0x0000000000180947 */ /* 0x000fea0003800000 */
[----:B------:R-:W-:-:S14]  /*0e50*/  DSETP.NAN.AND P0, PT, R10, R10, PT ;  /* 0x0000000a0a00722a */ /* 0x000fdc0003f08000 */
[----:B------:R-:W-:Y:S01]  /*0e60*/  @P0 DADD R8, R10, 6 ;  /* 0x401800000a080429 */ /* 0x000fe20000000000 */
[----:B------:R-:W-:Y:S10]  /*0e70*/  @P0 BRA `(.L_x_21) ;  /* 0x00000000000c0947 */ /* 0x000ff40003800000 */
[----:B------:R-:W-:-:S14]  /*0e80*/  DSETP.NEU.AND P0, PT, |R10|, +INF , PT ;  /* 0x7ff000000a00742a */ /* 0x000fdc0003f0d200 */
[----:B------:R-:W-:Y:S02]  /*0e90*/  @!P0 IMAD.MOV.U32 R8, RZ, RZ, 0x0 ;  /* 0x00000000ff088424 */ /* 0x000fe400078e00ff */
[----:B------:R-:W-:-:S07]  /*0ea0*/  @!P0 IMAD.MOV.U32 R9, RZ, RZ, 0x7ff00000 ;  /* 0x7ff00000ff098424 */ /* 0x000fce00078e00ff */
.L_x_21:
[----:B------:R-:W-:Y:S01]  /*0eb0*/  FSEL R8, R8, RZ, P2 ;  /* 0x000000ff08087208 */ /* 0x000fe20001000000 */
[----:B------:R-:W-:Y:S01]  /*0ec0*/  DMUL R26, R26, 45 ;  /* 0x404680001a1a7828 */ /* 0x000fe20000000000 */
[----:B------:R-:W-:Y:S01]  /*0ed0*/  FSEL R9, R9, 1.875, P2 ;  /* 0x3ff0000009097808 */ /* 0x000fe20001000000 */
[----:B------:R-:W-:Y:S05]  /*0ee0*/  BSSY.RECONVERGENT B0, `(.L_x_22) ;  /* 0x0000016000007945 */ /* 0x000fea0003800200 */
[----:B------:R-:W-:Y:S01]  /*0ef0*/  DMUL R62, R6, R8 ;  /* 0x00000008063e7228 */ /* 0x000fe20000000000 */
[----:B------:R-:W-:Y:S02]  /*0f00*/  IMAD.MOV.U32 R8, RZ, RZ, 0x1 ;  /* 0x00000001ff087424 */ /* 0x000fe400078e00ff */
[----:B------:R-:W-:-:S03]  /*0f10*/  FSETP.GEU.AND P2, PT, |R27|, 6.5827683646048100446e-37, PT ;  /* 0x036000001b00780b */ /* 0x000fc60003f4e200 */
[----:B------:R-:W0:Y:S02]  /*0f20*/  MUFU.RCP64H R9, R63 ;  /* 0x0000003f00097308 */ /* 0x000e240000001800 */
        /* <DEDUP_REMOVED lines=11> */
[----:B------:R-:W-:Y:S01]  /*0fe0*/  MOV R64, R26 ;  /* 0x0000001a00407202 */ /* 0x000fe20000000f00 */
[----:B------:R-:W-:Y:S01]  /*0ff0*/  IMAD.MOV.U32 R65, RZ, RZ, R27 ;  /* 0x000000ffff417224 */ /* 0x000fe200078e001b */
[----:B------:R-:W-:-:S07]  /*1000*/  MOV R0, 0x1020 ;  /* 0x0000102000007802 */ /* 0x000fce0000000f00 */
[----:B------:R-:W-:Y:S05]  /*1010*/  CALL.REL.NOINC `($__internal_0_$__cuda_sm20_div_rn_f64_full) ;  /* 0x0000000400007944 */ /* 0x000fea0003c00000 */
[----:B------:R-:W-:Y:S02]  /*1020*/  IMAD.MOV.U32 R8, RZ, RZ, R66 ;  /* 0x000000ffff087224 */ /* 0x000fe400078e0042 */
[----:B------:R-:W-:-:S07]  /*1030*/  IMAD.MOV.U32 R9, RZ, RZ, R67 ;  /* 0x000000ffff097224 */ /* 0x000fce00078e0043 */
.L_x_23:
[----:B------:R-:W-:Y:S05]  /*1040*/  BSYNC.RECONVERGENT B0 ;  /* 0x0000000000007941 */ /* 0x000fea0003800200 */
.L_x_22:
[----:B------:R-:W0:Y:S01]  /*1050*/  LDC.64 R10, c[0x3][0x30] ;  /* 0x00c00c00ff0a7b82 */ /* 0x000e220000000a00 */
[----:B------:R-:W-:Y:S02]  /*1060*/  ISETP.NE.AND P0, PT, R2, 0x7ff00000, PT ;  /* 0x7ff000000200780c */ /* 0x000fe40003f05270 */
[----:B------:R-:W-:Y:S01]  /*1070*/  @!P1 CS2R R4, SRZ ;  /* 0x0000000000049805 */ /* 0x000fe2000001ff00 */
[----:B0-----:R-:W-:-:S10]  /*1080*/  DSETP.NEU.AND P2, PT, R10, 1, PT ;  /* 0x3ff000000a00742a */ /* 0x001fd40003f4d000 */
[----:B------:R-:W-:Y:S05]  /*1090*/  @P0 BRA `(.L_x_24) ;  /* 0x00000000001c0947 */ /* 0x000fea0003800000 */
[----:B------:R-:W0:Y:S02]  /*10a0*/  LDC.64 R2, c[0x3][0x30] ;  /* 0x00c00c00ff027b82 */ /* 0x000e240000000a00 */
[----:B0-----:R-:W-:-:S14]  /*10b0*/  DSETP.NAN.AND P0, PT, R2, R2, PT ;  /* 0x000000020200722a */ /* 0x001fdc0003f08000 */
[----:B------:R-:W-:Y:S01]  /*10c0*/  @P0 DADD R4, R2, 6 ;  /* 0x4018000002040429 */ /* 0x000fe20000000000 */
[----:B------:R-:W-:Y:S10]  /*10d0*/  @P0 BRA `(.L_x_24) ;  /* 0x00000000000c0947 */ /* 0x000ff40003800000 */
[----:B------:R-:W-:-:S14]  /*10e0*/  DSETP.NEU.AND P0, PT, |R2|, +INF , PT ;  /* 0x7ff000000200742a */ /* 0x000fdc0003f0d200 */
[----:B------:R-:W-:Y:S02]  /*10f0*/  @!P0 IMAD.MOV.U32 R4, RZ, RZ, 0x0 ;  /* 0x00000000ff048424 */ /* 0x000fe400078e00ff */
[----:B------:R-:W-:-:S07]  /*1100*/  @!P0 IMAD.MOV.U32 R5, RZ, RZ, 0x7ff00000 ;  /* 0x7ff00000ff058424 */ /* 0x000fce00078e00ff */
.L_x_24:
[----:B------:R-:W-:Y:S01]  /*1110*/  FSEL R2, R4, RZ, P2 ;  /* 0x000000ff04027208 */ /* 0x000fe20001000000 */
[----:B------:R-:W-:Y:S01]  /*1120*/  BSSY.RECONVERGENT B0, `(.L_x_25) ;  /* 0x000001a000007945 */ /* 0x000fe20003800200 */
[----:B------:R-:W-:Y:S01]  /*1130*/  FSEL R3, R5, 1.875, P2 ;  /* 0x3ff0000005037808 */ /* 0x000fe20001000000 */
[C---:B------:R-:W-:Y:S01]  /*1140*/  DMUL R34, R8.reuse, R34 ;  /* 0x0000002208227228 */ /* 0x040fe20000000000 */
[----:B------:R-:W-:Y:S01]  /*1150*/  FSETP.GEU.AND P1, PT, |R27|, 6.5827683646048100446e-37, PT ;  /* 0x036000001b00780b */ /* 0x000fe20003f2e200 */
[C---:B------:R-:W-:Y:S02]  /*1160*/  DMUL R36, R8.reuse, R36 ;  /* 0x0000002408247228 */ /* 0x040fe40000000000 */
[----:B------:R-:W-:Y:S02]  /*1170*/  DMUL R38, R8, R38 ;  /* 0x0000002608267228 */ /* 0x000fe40000000000 */
[----:B------:R-:W-:Y:S01]  /*1180*/  DMUL R62, R6, R2 ;  /* 0x00000002063e7228 */ /* 0x000fe20000000000 */
[----:B------:R-:W-:-:S05]  /*1190*/  IMAD.MOV.U32 R2, RZ, RZ, 0x1 ;  /* 0x00000001ff027424 */ /* 0x000fca00078e00ff */
        /* <DEDUP_REMOVED lines=18> */
.L_x_26:
[----:B------:R-:W-:Y:S05]  /*12c0*/  BSYNC.RECONVERGENT B0 ;  /* 0x0000000000007941 */ /* 0x000fea0003800200 */
.L_x_25:
[----:B------:R-:W0:Y:S01]  /*12d0*/  S2R R0, SR_TID.X ;  /* 0x0000000000007919 */ /* 0x000e220000002100 */
[----:B------:R-:W0:Y:S08]  /*12e0*/  S2UR UR4, SR_CTAID.X ;  /* 0x00000000000479c3 */ /* 0x000e300000002500 */
[----:B------:R-:W0:Y:S08]  /*12f0*/  LDC R7, c[0x0][0x360] ;  /* 0x0000d800ff077b82 */ /* 0x000e300000000800 */
[----:B------:R-:W1:Y:S01]  /*1300*/  LDC.64 R4, c[0x0][0x388] ;  /* 0x0000e200ff047b82 */ /* 0x000e620000000a00 */
[----:B0-----:R-:W-:Y:S01]  /*1310*/  IMAD R7, R7, UR4, R0 ;  /* 0x0000000407077c24 */ /* 0x001fe2000f8e0200 */
[----:B------:R-:W0:Y:S03]  /*1320*/  LDCU.64 UR4, c[0x3][0x38] ;  /* 0x00c00700ff0477ac */ /* 0x000e260008000a00 */
[----:B-1----:R-:W-:-:S05]  /*1330*/  IMAD.WIDE R4, R7, 0x60, R4 ;  /* 0x0000006007047825 */ /* 0x002fca00078e0204 */
[----:B------:R-:W2:Y:S04]  /*1340*/  LDG.E.64 R6, desc[UR38][R4.64+0x30] ;  /* 0x0000302604067981 */ /* 0x000ea8000c1e1b00 */
[----:B------:R-:W3:Y:S04]  /*1350*/  LDG.E.64 R8, desc[UR38][R4.64+0x38] ;  /* 0x0000382604087981 */ /* 0x000ee8000c1e1b00 */
[----:B------:R-:W4:Y:S01]  /*1360*/  LDG.E.64 R10, desc[UR38][R4.64+0x40] ;  /* 0x00004026040a7981 */ /* 0x000f22000c1e1b00 */
[----:B0-----:R-:W-:-:S08]  /*1370*/  DMUL R2, R2, UR4 ;  /* 0x0000000402027c28 */ /* 0x001fd00008000000 */
[C---:B------:R-:W-:Y:S02]  /*1380*/  DFMA R34, R2.reuse, R24, R34 ;  /* 0x000000180222722b */ /* 0x040fe40000000022 */
[C---:B------:R-:W-:Y:S02]  /*1390*/  DFMA R36, R2.reuse, R30, R36 ;  /* 0x0000001e0224722b */ /* 0x040fe40000000024 */
[----:B------:R-:W-:-:S04]  /*13a0*/  DFMA R38, R2, R32, R38 ;  /* 0x000000200226722b */ /* 0x000fc80000000026 */
[----:B--2---:R-:W-:Y:S02]  /*13b0*/  DADD R6, R34, R6 ;  /* 0x0000000022067229 */ /* 0x004fe40000000006 */
[----:B---3--:R-:W-:-:S05]  /*13c0*/  DADD R8, R36, R8 ;  /* 0x0000000024087229 */ /* 0x008fca0000000008 */
[----:B------:R-:W-:Y:S01]  /*13d0*/  STG.E.64 desc[UR38][R4.64+0x30], R6 ;  /* 0x0000300604007986 */ /* 0x000fe2000c101b26 */
[----:B----4-:R-:W-:-:S03]  /*13e0*/  DADD R10, R38, R10 ;  /* 0x00000000260a7229 */ /* 0x010fc6000000000a */
[----:B------:R-:W-:Y:S04]  /*13f0*/  STG.E.64 desc[UR38][R4.64+0x38], R8 ;  /* 0x0000380804007986 */ /* 0x000fe8000c101b26 */
[----:B------:R-:W-:Y:S01]  /*1400*/  STG.E.64 desc[UR38][R4.64+0x40], R10 ;  /* 0x0000400a04007986 */ /* 0x000fe2000c101b26 */
[----:B------:R-:W-:Y:S05]  /*1410*/  EXIT ;  /* 0x000000000000794d */ /* 0x000fea0003800000 */
        .weak           $__internal_0_$__cuda_sm20_div_rn_f64_full
        .type           $__internal_0_$__cuda_sm20_div_rn_f64_full,@function
        .size           $__internal_0_$__cuda_sm20_div_rn_f64_full,($__internal_1_$__cuda_sm20_dsqrt_rn_f64_mediumpath_v1 - $__internal_0_$__cuda_sm20_div_rn_f64_full)
$__internal_0_$__cuda_sm20_div_rn_f64_full:
[C---:B------:R-:W-:Y:S01]  /*1420*/  FSETP.GEU.AND P0, PT, |R63|.reuse, 1.469367938527859385e-39, PT ;  /* 0x001000003f00780b */ /* 0x040fe20003f0e200 */
[----:B------:R-:W-:Y:S01]  /*1430*/  IMAD.MOV.U32 R66, RZ, RZ, 0x1 ;  /* 0x00000001ff427424 */ /* 0x000fe200078e00ff */
[----:B------:R-:W-:Y:S01]  /*1440*/  LOP3.LUT R60, R63, 0x800fffff, RZ, 0xc0, !PT ;  /* 0x800fffff3f3c7812 */ /* 0x000fe200078ec0ff */
[----:B------:R-:W-:Y:S01]  /*1450*/  BSSY.RECONVERGENT B1, `(.L_x_27) ;  /* 0x0000054000017945 */ /* 0x000fe20003800200 */
[C---:B------:R-:W-:Y:S02]  /*1460*/  FSETP.GEU.AND P3, PT, |R65|.reuse, 1.469367938527859385e-39, PT ;  /* 0x001000004100780b */ /* 0x040fe40003f6e200 */
[----:B------:R-:W-:Y:S01]  /*1470*/  LOP3.LUT R61, R60, 0x3ff00000, RZ, 0xfc, !PT ;  /* 0x3ff000003c3d7812 */ /* 0x000fe200078efcff */
[----:B------:R-:W-:Y:S01]  /*1480*/  IMAD.MOV.U32 R60, RZ, RZ, R62 ;  /* 0x000000ffff3c7224 */ /* 0x000fe200078e003e */
[----:B------:R-:W-:Y:S02]  /*1490*/  LOP3.LUT R72, R65, 0x7ff00000, RZ, 0xc0, !PT ;  /* 0x7ff0000041487812 */ /* 0x000fe400078ec0ff */
[----:B------:R-:W-:-:S03]  /*14a0*/  LOP3.LUT R73, R63, 0x7ff00000, RZ, 0xc0, !PT ;  /* 0x7ff000003f497812 */ /* 0x000fc600078ec0ff */
[----:B------:R-:W-:Y:S01]  /*14b0*/  @!P0 DMUL R60, R62, 8.98846567431157953865e+307 ;  /* 0x7fe000003e3c8828 */ /* 0x000fe20000000000 */
[----:B------:R-:W-:-:S03]  /*14c0*/  ISETP.GE.U32.AND P2, PT, R72, R73, PT ;  /* 0x000000494800720c */ /* 0x000fc60003f46070 */
[----:B------:R-:W-:Y:S01]  /*14d0*/  @!P3 LOP3.LUT R3, R63, 0x7ff00000, RZ, 0xc0, !PT ;  /* 0x7ff000003f03b812 */ /* 0x000fe200078ec0ff */
[----:B------:R-:W-:Y:S01]  /*14e0*/  @!P3 IMAD.MOV.U32 R68, RZ, RZ, RZ ;  /* 0x000000ffff44b224 */ /* 0x000fe200078e00ff */
[----:B------:R-:W0:Y:S02]  /*14f0*/  MUFU.RCP64H R67, R61 ;  /* 0x0000003d00437308 */ /* 0x000e240000001800 */
[----:B------:R-:W-:Y:S02]  /*1500*/  @!P3 ISETP.GE.U32.AND P4, PT, R72, R3, PT ;  /* 0x000000034800b20c */ /* 0x000fe40003f86070 */
[----:B------:R-:W-:Y:S02]  /*1510*/  MOV R3, 0x1ca00000 ;  /* 0x1ca0000000037802 */ /* 0x000fe40000000f00 */
[----:B------:R-:W-:Y:S02]  /*1520*/  @!P0 LOP3.LUT R73, R61, 0x7ff00000, RZ, 0xc0, !PT ;  /* 0x7ff000003d498812 */ /* 0x000fe400078ec0ff */
[----:B------:R-:W-:-:S04]  /*1530*/  @!P3 SEL R69, R3, 0x63400000, !P4 ;  /* 0x634000000345b807 */ /* 0x000fc80006000000 */
[----:B------:R-:W-:-:S04]  /*1540*/  @!P3 LOP3.LUT R69, R69, 0x80000000, R65, 0xf8, !PT ;  /* 0x800000004545b812 */ /* 0x000fc800078ef841 */
[----:B------:R-:W-:Y:S01]  /*1550*/  @!P3 LOP3.LUT R69, R69, 0x100000, RZ, 0xfc, !PT ;  /* 0x001000004545b812 */ /* 0x000fe200078efcff */
[----:B0-----:R-:W-:-:S08]  /*1560*/  DFMA R12, R66, -R60, 1 ;  /* 0x3ff00000420c742b */ /* 0x001fd0000000083c */
[----:B------:R-:W-:-:S08]  /*1570*/  DFMA R12, R12, R12, R12 ;  /* 0x0000000c0c0c722b */ /* 0x000fd0000000000c */
[----:B------:R-:W-:Y:S01]  /*1580*/  DFMA R66, R66, R12, R66 ;  /* 0x0000000c4242722b */ /* 0x000fe20000000042 */
[----:B------:R-:W-:Y:S01]  /*1590*/  SEL R13, R3, 0x63400000, !P2 ;  /* 0x63400000030d7807 */ /* 0x000fe20005000000 */
[----:B------:R-:W-:-:S03]  /*15a0*/  IMAD.MOV.U32 R12, RZ, RZ, R64 ;  /* 0x000000ffff0c7224 */ /* 0x000fc600078e0040 */
[----:B------:R-:W-:-:S06]  /*15b0*/  LOP3.LUT R13, R13, 0x800fffff, R65, 0xf8, !PT ;  /* 0x800fffff0d0d7812 */ /* 0x000fcc00078ef841 */
[----:B------:R-:W-:Y:S02]  /*15c0*/  @!P3 DFMA R12, R12, 2, -R68 ;  /* 0x400000000c0cb82b */ /* 0x000fe40000000844 */
[----:B------:R-:W-:-:S08]  /*15d0*/  DFMA R68, R66, -R60, 1 ;  /* 0x3ff000004244742b */ /* 0x000fd0000000083c */
[----:B------:R-:W-:Y:S01]  /*15e0*/  DFMA R66, R66, R68, R66 ;  /* 0x000000444242722b */ /* 0x000fe20000000042 */
[----:B------:R-:W-:-:S07]  /*15f0*/  @!P3 LOP3.LUT R72, R13, 0x7ff00000, RZ, 0xc0, !PT ;  /* 0x7ff000000d48b812 */ /* 0x000fce00078ec0ff */
[----:B------:R-:W-:-:S08]  /*1600*/  DMUL R68, R66, R12 ;  /* 0x0000000c42447228 */ /* 0x000fd00000000000 */
[----:B------:R-:W-:-:S08]  /*1610*/  DFMA R70, R68, -R60, R12 ;  /* 0x8000003c4446722b */ /* 0x000fd0000000000c */
[----:B------:R-:W-:Y:S01]  /*1620*/  DFMA R70, R66, R70, R68 ;  /* 0x000000464246722b */ /* 0x000fe20000000044 */
[----:B------:R-:W-:-:S05]  /*1630*/  VIADD R66, R72, 0xffffffff ;  /* 0xffffffff48427836 */ /* 0x000fca0000000000 */
[----:B------:R-:W-:Y:S01]  /*1640*/  ISETP.GT.U32.AND P0, PT, R66, 0x7feffffe, PT ;  /* 0x7feffffe4200780c */ /* 0x000fe20003f04070 */
[----:B------:R-:W-:-:S05]  /*1650*/  VIADD R66, R73, 0xffffffff ;  /* 0xffffffff49427836 */ /* 0x000fca0000000000 */
[----:B------:R-:W-:-:S13]  /*1660*/  ISETP.GT.U32.OR P0, PT, R66, 0x7feffffe, P0 ;  /* 0x7feffffe4200780c */ /* 0x000fda0000704470 */
[----:B------:R-:W-:Y:S05]  /*1670*/  @P0 BRA `(.L_x_28) ;  /* 0x0000000000700947 */ /* 0x000fea0003800000 */
[----:B------:R-:W-:Y:S02]  /*1680*/  LOP3.LUT R64, R65, 0x7ff00000, RZ, 0xc0, !PT ;  /* 0x7ff0000041407812 */ /* 0x000fe400078ec0ff */
[----:B------:R-:W-:-:S04]  /*1690*/  LOP3.LUT R65, R63, 0x7ff00000, RZ, 0xc0, !PT ;  /* 0x7ff000003f417812 */ /* 0x000fc800078ec0ff */
[CC--:B------:R-:W-:Y:S02]  /*16a0*/  VIADDMNMX R66, R64.reuse, -R65.reuse, 0xb9600000, !PT ;  /* 0xb960000040427446 */ /* 0x0c0fe40007800941 */
[----:B------:R-:W-:Y:S01]  /*16b0*/  ISETP.GE.U32.AND P0, PT, R64, R65, PT ;  /* 0x000000414000720c */ /* 0x000fe20003f06070 */
[----:B------:R-:W-:Y:S01]  /*16c0*/  IMAD.MOV.U32 R64, RZ, RZ, RZ ;  /* 0x000000ffff407224 */ /* 0x000fe200078e00ff */
[----:B------:R-:W-:Y:S02]  /*16d0*/  VIMNMX R66, PT, PT, R66, 0x46a00000, PT ;  /* 0x46a0000042427848 */ /* 0x000fe40003fe0100 */
[----:B------:R-:W-:-:S05]  /*16e0*/  SEL R3, R3, 0x63400000, !P0 ;  /* 0x6340000003037807 */ /* 0x000fca0004000000 */
[----:B------:R-:W-:-:S04]  /*16f0*/  IMAD.IADD R3, R66, 0x1, -R3 ;  /* 0x0000000142037824 */ /* 0x000fc800078e0a03 */
[----:B------:R-:W-:-:S06]  /*1700*/  VIADD R65, R3, 0x7fe00000 ;  /* 0x7fe0000003417836 */ /* 0x000fcc0000000000 */
[----:B------:R-:W-:-:S10]  /*1710*/  DMUL R66, R70, R64 ;  /* 0x0000004046427228 */ /* 0x000fd40000000000 */
[----:B------:R-:W-:-:S13]  /*1720*/  FSETP.GTU.AND P0, PT, |R67|, 1.469367938527859385e-39, PT ;  /* 0x001000004300780b */ /* 0x000fda0003f0c200 */
[----:B------:R-:W-:Y:S05]  /*1730*/  @P0 BRA `(.L_x_29) ;  /* 0x0000000000940947 */ /* 0x000fea0003800000 */
[----:B------:R-:W-:Y:S01]  /*1740*/  DFMA R12, R70, -R60, R12 ;  /* 0x8000003c460c722b */ /* 0x000fe2000000000c */
[----:B------:R-:W-:-:S09]  /*1750*/  IMAD.MOV.U32 R64, RZ, RZ, RZ ;  /* 0x000000ffff407224 */ /* 0x000fd200078e00ff */
[C---:B------:R-:W-:Y:S02]  /*1760*/  FSETP.NEU.AND P0, PT, R13.reuse, RZ, PT ;  /* 0x000000ff0d00720b */ /* 0x040fe40003f0d000 */
[----:B------:R-:W-:-:S04]  /*1770*/  LOP3.LUT R63, R13, 0x80000000, R63, 0x48, !PT ;  /* 0x800000000d3f7812 */ /* 0x000fc800078e483f */
[----:B------:R-:W-:-:S07]  /*1780*/  LOP3.LUT R65, R63, R65, RZ, 0xfc, !PT ;  /* 0x000000413f417212 */ /* 0x000fce00078efcff */
[----:B------:R-:W-:Y:S05]  /*1790*/  @!P0 BRA `(.L_x_29) ;  /* 0x00000000007c8947 */ /* 0x000fea0003800000 */
[----:B------:R-:W-:Y:S01]  /*17a0*/  IMAD.MOV R13, RZ, RZ, -R3 ;  /* 0x000000ffff0d7224 */ /* 0x000fe200078e0a03 */
[----:B------:R-:W-:Y:S01]  /*17b0*/  DMUL.RP R64, R70, R64 ;  /* 0x0000004046407228 */ /* 0x000fe20000008000 */
[----:B------:R-:W-:Y:S01]  /*17c0*/  IMAD.MOV.U32 R12, RZ, RZ, RZ ;  /* 0x000000ffff0c7224 */ /* 0x000fe200078e00ff */
[----:B------:R-:W-:-:S05]  /*17d0*/  IADD3 R3, PT, PT, -R3, -0x43300000, RZ ;  /* 0xbcd0000003037810 */ /* 0x000fca0007ffe1ff */
[----:B------:R-:W-:-:S03]  /*17e0*/  DFMA R12, R66, -R12, R70 ;  /* 0x8000000c420c722b */ /* 0x000fc60000000046 */
[----:B------:R-:W-:-:S07]  /*17f0*/  LOP3.LUT R63, R65, R63, RZ, 0x3c, !PT ;  /* 0x0000003f413f7212 */ /* 0x000fce00078e3cff */
[----:B------:R-:W-:-:S04]  /*1800*/  FSETP.NEU.AND P0, PT, |R13|, R3, PT ;  /* 0x000000030d00720b */ /* 0x000fc80003f0d200 */
[----:B------:R-:W-:Y:S02]  /*1810*/  FSEL R66, R64, R66, !P0 ;  /* 0x0000004240427208 */ /* 0x000fe40004000000 */
[----:B------:R-:W-:Y:S01]  /*1820*/  FSEL R67, R63, R67, !P0 ;  /* 0x000000433f437208 */ /* 0x000fe20004000000 */
[----:B------:R-:W-:Y:S06]  /*1830*/  BRA `(.L_x_29) ;  /* 0x0000000000547947 */ /* 0x000fec0003800000 */
.L_x_28:
[----:B------:R-:W-:-:S14]  /*1840*/  DSETP.NAN.AND P0, PT, R64, R64, PT ;  /* 0x000000404000722a */ /* 0x000fdc0003f08000 */
[----:B------:R-:W-:Y:S05]  /*1850*/  @P0 BRA `(.L_x_30) ;  /* 0x0000000000440947 */ /* 0x000fea0003800000 */
[----:B------:R-:W-:-:S14]  /*1860*/  DSETP.NAN.AND P0, PT, R62, R62, PT ;  /* 0x0000003e3e00722a */ /* 0x000fdc0003f08000 */
[----:B------:R-:W-:Y:S05]  /*1870*/  @P0 BRA `(.L_x_31) ;  /* 0x0000000000300947 */ /* 0x000fea0003800000 */
[----:B------:R-:W-:Y:S01]  /*1880*/  ISETP.NE.AND P0, PT, R72, R73, PT ;  /* 0x000000494800720c */ /* 0x000fe20003f05270 */
[----:B------:R-:W-:Y:S02]  /*1890*/  IMAD.MOV.U32 R66, RZ, RZ, 0x0 ;  /* 0x00000000ff427424 */ /* 0x000fe400078e00ff */
[----:B------:R-:W-:-:S10]  /*18a0*/  IMAD.MOV.U32 R67, RZ, RZ, -0x80000 ;  /* 0xfff80000ff437424 */ /* 0x000fd400078e00ff */
[----:B------:R-:W-:Y:S05]  /*18b0*/  @!P0 BRA `(.L_x_29) ;  /* 0x0000000000348947 */ /* 0x000fea0003800000 */
[----:B------:R-:W-:Y:S02]  /*18c0*/  ISETP.NE.AND P0, PT, R72, 0x7ff00000, PT ;  /* 0x7ff000004800780c */ /* 0x000fe40003f05270 */
[----:B------:R-:W-:Y:S02]  /*18d0*/  LOP3.LUT R67, R65, 0x80000000, R63, 0x48, !PT ;  /* 0x8000000041437812 */ /* 0x000fe400078e483f */
[----:B------:R-:W-:-:S13]  /*18e0*/  ISETP.EQ.OR P0, PT, R73, RZ, !P0 ;  /* 0x000000ff4900720c */ /* 0x000fda0004702670 */
[----:B------:R-:W-:Y:S02]  /*18f0*/  @P0 LOP3.LUT R3, R67, 0x7ff00000, RZ, 0xfc, !PT ;  /* 0x7ff0000043030812 */ /* 0x000fe400078efcff */
[----:B------:R-:W-:Y:S01]  /*1900*/  @!P0 MOV R66, RZ ;  /* 0x000000ff00428202 */ /* 0x000fe20000000f00 */
[----:B------:R-:W-:Y:S02]  /*1910*/  @P0 IMAD.MOV.U32 R66, RZ, RZ, RZ ;  /* 0x000000ffff420224 */ /* 0x000fe400078e00ff */
[----:B------:R-:W-:Y:S01]  /*1920*/  @P0 IMAD.MOV.U32 R67, RZ, RZ, R3 ;  /* 0x000000ffff430224 */ /* 0x000fe200078e0003 */
[----:B------:R-:W-:Y:S06]  /*1930*/  BRA `(.L_x_29) ;  /* 0x0000000000147947 */ /* 0x000fec0003800000 */
.L_x_31:
[----:B------:R-:W-:Y:S01]  /*1940*/  LOP3.LUT R67, R63, 0x80000, RZ, 0xfc, !PT ;  /* 0x000800003f437812 */ /* 0x000fe200078efcff */
[----:B------:R-:W-:Y:S01]  /*1950*/  IMAD.MOV.U32 R66, RZ, RZ, R62 ;  /* 0x000000ffff427224 */ /* 0x000fe200078e003e */
[----:B------:R-:W-:Y:S06]  /*1960*/  BRA `(.L_x_29) ;  /* 0x0000000000087947 */ /* 0x000fec0003800000 */
.L_x_30:
[----:B------:R-:W-:Y:S01]  /*1970*/  LOP3.LUT R67, R65, 0x80000, RZ, 0xfc, !PT ;  /* 0x0008000041437812 */ /* 0x000fe200078efcff */
[----:B------:R-:W-:-:S07]  /*1980*/  IMAD.MOV.U32 R66, RZ, RZ, R64 ;  /* 0x000000ffff427224 */ /* 0x000fce00078e0040 */
.L_x_29:
[----:B------:R-:W-:Y:S05]  /*1990*/  BSYNC.RECONVERGENT B1 ;  /* 0x0000000000017941 */ /* 0x000fea0003800200 */
.L_x_27:
[----:B------:R-:W-:Y:S02]  /*19a0*/  IMAD.MOV.U32 R12, RZ, RZ, R0 ;  /* 0x000000ffff0c7224 */ /* 0x000fe400078e0000 */
[----:B------:R-:W-:-:S04]  /*19b0*/  IMAD.MOV.U32 R13, RZ, RZ, 0x0 ;  /* 0x00000000ff0d7424 */ /* 0x000fc800078e00ff */
[----:B------:R-:W-:Y:S05]  /*19c0*/  RET.REL.NODEC R12 `(_Z24updateAccelerationKernelPiP8Particle) ;  /* 0xffffffe40c8c7950 */ /* 0x000fea0003c3ffff */
        .weak           $__internal_1_$__cuda_sm20_dsqrt_rn_f64_mediumpath_v1
        .type           $__internal_1_$__cuda_sm20_dsqrt_rn_f64_mediumpath_v1,@function
        .size           $__internal_1_$__cuda_sm20_dsqrt_rn_f64_mediumpath_v1,($_Z24updateAccelerationKernelPiP8Particle$__internal_accurate_pow - $__internal_1_$__cuda_sm20_dsqrt_rn_f64_mediumpath_v1)
$__internal_1_$__cuda_sm20_dsqrt_rn_f64_mediumpath_v1:
[----:B------:R-:W-:Y:S01]  /*19d0*/  ISETP.GE.U32.AND P0, PT, R10, -0x3400000, PT ;  /* 0xfcc000000a00780c */ /* 0x000fe20003f06070 */
[----:B------:R-:W-:Y:S01]  /*19e0*/  BSSY.RECONVERGENT B1, `(.L_x_32) ;  /* 0x0000026000017945 */ /* 0x000fe20003800200 */
[----:B------:R-:W-:Y:S02]  /*19f0*/  IMAD.MOV.U32 R22, RZ, RZ, R60 ;  /* 0x000000ffff167224 */ /* 0x000fe400078e003c */
[----:B------:R-:W-:Y:S02]  /*1a00*/  IMAD.MOV.U32 R10, RZ, RZ, R66 ;  /* 0x000000ffff0a7224 */ /* 0x000fe400078e0042 */
[----:B------:R-:W-:-:S07]  /*1a10*/  IMAD.MOV.U32 R11, RZ, RZ, R67 ;  /* 0x000000ffff0b7224 */ /* 0x000fce00078e0043 */
[----:B------:R-:W-:Y:S05]  /*1a20*/  @!P0 BRA `(.L_x_33) ;  /* 0x0000000000208947 */ /* 0x000fea0003800000 */
[----:B------:R-:W-:-:S10]  /*1a30*/  DFMA.RM R10, R10, R22, R62 ;  /* 0x000000160a0a722b */ /* 0x000fd4000000403e */
[----:B------:R-:W-:-:S05]  /*1a40*/  IADD3 R20, P0, PT, R10, 0x1, RZ ;  /* 0x000000010a147810 */ /* 0x000fca0007f1e0ff */
[----:B------:R-:W-:-:S06]  /*1a50*/  IMAD.X R21, RZ, RZ, R11, P0 ;  /* 0x000000ffff157224 */ /* 0x000fcc00000e060b */
[----:B------:R-:W-:-:S08]  /*1a60*/  DFMA.RP R12, -R10, R20, R12 ;  /* 0x000000140a0c722b */ /* 0x000fd0000000810c */
[----:B------:R-:W-:-:S06]  /*1a70*/  DSETP.GT.AND P0, PT, R12, RZ, PT ;  /* 0x000000ff0c00722a */ /* 0x000fcc0003f04000 */
[----:B------:R-:W-:Y:S02]  /*1a80*/  FSEL R10, R20, R10, P0 ;  /* 0x0000000a140a7208 */ /* 0x000fe40000000000 */
[----:B------:R-:W-:Y:S01]  /*1a90*/  FSEL R11, R21, R11, P0 ;  /* 0x0000000b150b7208 */ /* 0x000fe20000000000 */
[----:B------:R-:W-:Y:S06]  /*1aa0*/  BRA `(.L_x_34) ;  /* 0x0000000000647947 */ /* 0x000fec0003800000 */
.L_x_33:
[----:B------:R-:W-:-:S14]  /*1ab0*/  DSETP.NE.AND P0, PT, R12, RZ, PT ;  /* 0x000000ff0c00722a */ /* 0x000fdc0003f05000 */
[----:B------:R-:W-:Y:S05]  /*1ac0*/  @!P0 BRA `(.L_x_35) ;  /* 0x0000000000588947 */ /* 0x000fea0003800000 */
[----:B------:R-:W-:-:S13]  /*1ad0*/  ISETP.GE.AND P0, PT, R13, RZ, PT ;  /* 0x000000ff0d00720c */ /* 0x000fda0003f06270 */
[----:B------:R-:W-:Y:S02]  /*1ae0*/  @!P0 IMAD.MOV.U32 R10, RZ, RZ, 0x0 ;  /* 0x00000000ff0a8424 */ /* 0x000fe400078e00ff */
[----:B------:R-:W-:Y:S01]  /*1af0*/  @!P0 IMAD.MOV.U32 R11, RZ, RZ, -0x80000 ;  /* 0xfff80000ff0b8424 */ /* 0x000fe200078e00ff */
[----:B------:R-:W-:Y:S06]  /*1b00*/  @!P0 BRA `(.L_x_34) ;  /* 0x00000000004c8947 */ /* 0x000fec0003800000 */
[----:B------:R-:W-:-:S13]  /*1b10*/  ISETP.GT.AND P0, PT, R13, 0x7fefffff, PT ;  /* 0x7fefffff0d00780c */ /* 0x000fda0003f04270 */
[----:B------:R-:W-:Y:S05]  /*1b20*/  @P0 BRA `(.L_x_35) ;  /* 0x0000000000400947 */ /* 0x000fea0003800000 */
[----:B------:R-:W-:Y:S01]  /*1b30*/  DMUL R10, R12, 8.11296384146066816958e+31 ;  /* 0x469000000c0a7828 */ /* 0x000fe20000000000 */
[----:B------:R-:W-:Y:S01]  /*1b40*/  IMAD.MOV.U32 R22, RZ, RZ, 0x0 ;  /* 0x00000000ff167424 */ /* 0x000fe200078e00ff */
[----:B------:R-:W-:Y:S01]  /*1b50*/  MOV R12, RZ ;  /* 0x000000ff000c7202 */ /* 0x000fe20000000f00 */
[----:B------:R-:W-:-:S03]  /*1b60*/  IMAD.MOV.U32 R23, RZ, RZ, 0x3fd80000 ;  /* 0x3fd80000ff177424 */ /* 0x000fc600078e00ff */
[----:B------:R-:W0:Y:S02]  /*1b70*/  MUFU.RSQ64H R13, R11 ;  /* 0x0000000b000d7308 */ /* 0x000e240000001c00 */
[----:B0-----:R-:W-:-:S08]  /*1b80*/  DMUL R20, R12, R12 ;  /* 0x0000000c0c147228 */ /* 0x001fd00000000000 */
[----:B------:R-:W-:-:S08]  /*1b90*/  DFMA R20, R10, -R20, 1 ;  /* 0x3ff000000a14742b */ /* 0x000fd00000000814 */
[----:B------:R-:W-:Y:S02]  /*1ba0*/  DFMA R22, R20, R22, 0.5 ;  /* 0x3fe000001416742b */ /* 0x000fe40000000016 */
[----:B------:R-:W-:-:S08]  /*1bb0*/  DMUL R20, R12, R20 ;  /* 0x000000140c147228 */ /* 0x000fd00000000000 */
[----:B------:R-:W-:-:S08]  /*1bc0*/  DFMA R20, R22, R20, R12 ;  /* 0x000000141614722b */ /* 0x000fd0000000000c */
[----:B------:R-:W-:Y:S02]  /*1bd0*/  DMUL R12, R10, R20 ;  /* 0x000000140a0c7228 */ /* 0x000fe40000000000 */
[----:B------:R-:W-:-:S06]  /*1be0*/  VIADD R21, R21, 0xfff00000 ;  /* 0xfff0000015157836 */ /* 0x000fcc0000000000 */
[----:B------:R-:W-:-:S08]  /*1bf0*/  DFMA R22, R12, -R12, R10 ;  /* 0x8000000c0c16722b */ /* 0x000fd0000000000a */
[----:B------:R-:W-:-:S10]  /*1c00*/  DFMA R10, R20, R22, R12 ;  /* 0x00000016140a722b */ /* 0x000fd4000000000c */
[----:B------:R-:W-:Y:S01]  /*1c10*/  VIADD R11, R11, 0xfcb00000 ;  /* 0xfcb000000b0b7836 */ /* 0x000fe20000000000 */
[----:B------:R-:W-:Y:S06]  /*1c20*/  BRA `(.L_x_34) ;  /* 0x0000000000047947 */ /* 0x000fec0003800000 */
.L_x_35:
[----:B------:R-:W-:-:S11]  /*1c30*/  DADD R10, R12, R12 ;  /* 0x000000000c0a7229 */ /* 0x000fd6000000000c */
.L_x_34:
[----:B------:R-:W-:Y:S05]  /*1c40*/  BSYNC.RECONVERGENT B1 ;  /* 0x0000000000017941 */ /* 0x000fea0003800200 */
.L_x_32:
[----:B------:R-:W-:Y:S02]  /*1c50*/  IMAD.MOV.U32 R20, RZ, RZ, R10 ;  /* 0x000000ffff147224 */ /* 0x000fe400078e000a */
[----:B------:R-:W-:Y:S02]  /*1c60*/  IMAD.MOV.U32 R21, RZ, RZ, R11 ;  /* 0x000000ffff157224 */ /* 0x000fe400078e000b */
[----:B------:R-:W-:Y:S02]  /*1c70*/  IMAD.MOV.U32 R10, RZ, RZ, R0 ;  /* 0x000000ffff0a7224 */ /* 0x000fe400078e0000 */
[----:B------:R-:W-:-:S04]  /*1c80*/  IMAD.MOV.U32 R11, RZ, RZ, 0x0 ;  /* 0x00000000ff0b7424 */ /* 0x000fc800078e00ff */
[----:B------:R-:W-:Y:S05]  /*1c90*/  RET.REL.NODEC R10 `(_Z24updateAccelerationKernelPiP8Particle) ;  /* 0xffffffe00ad87950 */ /* 0x000fea0003c3ffff */
        .type           $_Z24updateAccelerationKernelPiP8Particle$__internal_accurate_pow,@function
        .size           $_Z24updateAccelerationKernelPiP8Particle$__internal_accurate_pow,(.L_x_176 - $_Z24updateAccelerationKernelPiP8Particle$__internal_accurate_pow)
$_Z24updateAccelerationKernelPiP8Particle$__internal_accurate_pow:
[----:B------:R-:W-:Y:S01]  /*1ca0*/  ISETP.GT.U32.AND P0, PT, R75, 0xfffff, PT ;  /* 0x000fffff4b00780c */ /* 0x000fe20003f04070 */
[----:B------:R-:W-:Y:S01]  /*1cb0*/  IMAD.MOV.U32 R22, RZ, RZ, R75 ;  /* 0x000000ffff167224 */ /* 0x000fe200078e004b */
[----:B------:R-:W-:Y:S01]  /*1cc0*/  UMOV UR4, 0x7d2cafe2 ;  /* 0x7d2cafe200047882 */ /* 0x000fe20000000000 */
[----:B------:R-:W-:Y:S01]  /*1cd0*/  IMAD.MOV.U32 R60, RZ, RZ, R74 ;  /* 0x000000ffff3c7224 */ /* 0x000fe200078e004a */
[----:B------:R-:W-:Y:S01]  /*1ce0*/  UMOV UR5, 0x3eb0f5ff ;  /* 0x3eb0f5ff00057882 */ /* 0x000fe20000000000 */
[----:B------:R-:W-:Y:S01]  /*1cf0*/  IMAD.MOV.U32 R68, RZ, RZ, RZ ;  /* 0x000000ffff447224 */ /* 0x000fe200078e00ff */
[----:B------:R-:W-:Y:S01]  /*1d00*/  UMOV UR6, 0x3b39803f ;  /* 0x3b39803f00067882 */ /* 0x000fe20000000000 */
[----:B------:R-:W-:Y:S01]  /*1d10*/  IMAD.MOV.U32 R62, RZ, RZ, 0x41ad3b5a ;  /* 0x41ad3b5aff3e7424 */ /* 0x000fe200078e00ff */
[----:B------:R-:W-:Y:S01]  /*1d20*/  UMOV UR7, 0x3c7abc9e ;  /* 0x3c7abc9e00077882 */ /* 0x000fe20000000000 */
[----:B------:R-:W-:-:S04]  /*1d30*/  IMAD.MOV.U32 R63, RZ, RZ, 0x3ed0f5d2 ;  /* 0x3ed0f5d2ff3f7424 */ /* 0x000fc800078e00ff */
[----:B------:R-:W-:Y:S01]  /*1d40*/  @!P0 DMUL R12, R74, 1.80143985094819840000e+16 ;  /* 0x435000004a0c8828 */ /* 0x000fe20000000000 */
[----:B------:R-:W-:-:S09]  /*1d50*/  SHF.R.U32.HI R75, RZ, 0x14, R75 ;  /* 0x00000014ff4b7819 */ /* 0x000fd2000001164b */
[----:B------:R-:W-:Y:S01]  /*1d60*/  @!P0 IMAD.MOV.U32 R22, RZ, RZ, R13 ;  /* 0x000000ffff168224 */ /* 0x000fe200078e000d */
[----:B------:R-:W-:Y:S01]  /*1d70*/  @!P0 LEA.HI R75, R13, 0xffffffca, RZ, 0xc ;  /* 0xffffffca0d4b8811 */ /* 0x000fe200078f60ff */
[----:B------:R-:W-:-:S03]  /*1d80*/  @!P0 IMAD.MOV.U32 R60, RZ, RZ, R12 ;  /* 0x000000ffff3c8224 */ /* 0x000fc600078e000c */
[----:B------:R-:W-:-:S04]  /*1d90*/  LOP3.LUT R22, R22, 0x800fffff, RZ, 0xc0, !PT ;  /* 0x800fffff16167812 */ /* 0x000fc800078ec0ff */
[----:B------:R-:W-:-:S04]  /*1da0*/  LOP3.LUT R61, R22, 0x3ff00000, RZ, 0xfc, !PT ;  /* 0x3ff00000163d7812 */ /* 0x000fc800078efcff */
[----:B------:R-:W-:-:S13]  /*1db0*/  ISETP.GE.U32.AND P1, PT, R61, 0x3ff6a09f, PT ;  /* 0x3ff6a09f3d00780c */ /* 0x000fda0003f26070 */
[----:B------:R-:W-:-:S05]  /*1dc0*/  @P1 IADD3 R23, PT, PT, R61, -0x100000, RZ ;  /* 0xfff000003d171810 */ /* 0x000fca0007ffe0ff */
[----:B------:R-:W-:-:S06]  /*1dd0*/  @P1 IMAD.MOV.U32 R61, RZ, RZ, R23 ;  /* 0x000000ffff3d1224 */ /* 0x000fcc00078e0017 */
[C---:B------:R-:W-:Y:S02]  /*1de0*/  DADD R66, R60.reuse, 1 ;  /* 0x3ff000003c427429 */ /* 0x040fe40000000000 */
[----:B------:R-:W-:-:S04]  /*1df0*/  DADD R60, R60, -1 ;  /* 0xbff000003c3c7429 */ /* 0x000fc80000000000 */
[----:B------:R-:W0:Y:S02]  /*1e00*/  MUFU.RCP64H R69, R67 ;  /* 0x0000004300457308 */ /* 0x000e240000001800 */
[----:B0-----:R-:W-:-:S08]  /*1e10*/  DFMA R22, -R66, R68, 1 ;  /* 0x3ff000004216742b */ /* 0x001fd00000000144 */
[----:B------:R-:W-:-:S08]  /*1e20*/  DFMA R22, R22, R22, R22 ;  /* 0x000000161616722b */ /* 0x000fd00000000016 */
[----:B------:R-:W-:-:S08]  /*1e30*/  DFMA R68, R68, R22, R68 ;  /* 0x000000164444722b */ /* 0x000fd00000000044 */
[----:B------:R-:W-:-:S08]  /*1e40*/  DMUL R22, R60, R68 ;  /* 0x000000443c167228 */ /* 0x000fd00000000000 */
[----:B------:R-:W-:-:S08]  /*1e50*/  DFMA R22, R60, R68, R22 ;  /* 0x000000443c16722b */ /* 0x000fd00000000016 */
[----:B------:R-:W-:Y:S02]  /*1e60*/  DMUL R72, R22, R22 ;  /* 0x0000001616487228 */ /* 0x000fe40000000000 */
[----:B------:R-:W-:-:S06]  /*1e70*/  DADD R66, R60, -R22 ;  /* 0x000000003c427229 */ /* 0x000fcc0000000816 */
[----:B------:R-:W-:Y:S01]  /*1e80*/  DFMA R62, R72, UR4, R62 ;  /* 0x00000004483e7c2b */ /* 0x000fe2000800003e */
[----:B------:R-:W-:Y:S01]  /*1e90*/  UMOV UR4, 0x75488a3f ;  /* 0x75488a3f00047882 */ /* 0x000fe20000000000 */
[----:B------:R-:W-:Y:S01]  /*1ea0*/  UMOV UR5, 0x3ef3b20a ;  /* 0x3ef3b20a00057882 */ /* 0x000fe20000000000 */
[----:B------:R-:W-:-:S05]  /*1eb0*/  DADD R66, R66, R66 ;  /* 0x0000000042427229 */ /* 0x000fca0000000042 */
[----:B------:R-:W-:Y:S01]  /*1ec0*/  DFMA R70, R72, R62, UR4 ;  /* 0x0000000448467e2b */ /* 0x000fe2000800003e */
[----:B------:R-:W-:Y:S01]  /*1ed0*/  UMOV UR4, 0xe4faecd5 ;  /* 0xe4faecd500047882 */ /* 0x000fe20000000000 */
[----:B------:R-:W-:Y:S01]  /*1ee0*/  UMOV UR5, 0x3f1745cd ;  /* 0x3f1745cd00057882 */ /* 0x000fe20000000000 */
[----:B------:R-:W-:-:S05]  /*1ef0*/  DFMA R66, R60, -R22, R66 ;  /* 0x800000163c42722b */ /* 0x000fca0000000042 */
[----:B------:R-:W-:Y:S01]  /*1f00*/  DFMA R70, R72, R70, UR4 ;  /* 0x0000000448467e2b */ /* 0x000fe20008000046 */
[----:B------:R-:W-:Y:S01]  /*1f10*/  UMOV UR4, 0x258a578b ;  /* 0x258a578b00047882 */ /* 0x000fe20000000000 */
[----:B------:R-:W-:Y:S01]  /*1f20*/  UMOV UR5, 0x3f3c71c7 ;  /* 0x3f3c71c700057882 */ /* 0x000fe20000000000 */
[----:B------:R-:W-:Y:S02]  /*1f30*/  DMUL R66, R68, R66 ;  /* 0x0000004244427228 */ /* 0x000fe40000000000 */
[----:B------:R-:W-:-:S03]  /*1f40*/  DMUL R68, R22, R22 ;  /* 0x0000001616447228 */ /* 0x000fc60000000000 */
[----:B------:R-:W-:Y:S01]  /*1f50*/  DFMA R70, R72, R70, UR4 ;  /* 0x0000000448467e2b */ /* 0x000fe20008000046 */
[----:B------:R-:W-:Y:S01]  /*1f60*/  UMOV UR4, 0x9242b910 ;  /* 0x9242b91000047882 */ /* 0x000fe20000000000 */
[----:B------:R-:W-:-:S03]  /*1f70*/  UMOV UR5, 0x3f624924 ;  /* 0x3f62492400057882 */ /* 0x000fc60000000000 */
[----:B------:R-:W-:-:S03]  /*1f80*/  DMUL R12, R22, R68 ;  /* 0x00000044160c7228 */ /* 0x000fc60000000000 */
[----:B------:R-:W-:Y:S01]  /*1f90*/  DFMA R70, R72, R70, UR4 ;  /* 0x0000000448467e2b */ /* 0x000fe20008000046 */
[----:B------:R-:W-:Y:S01]  /*1fa0*/  UMOV UR4, 0x99999dfb ;  /* 0x99999dfb00047882 */ /* 0x000fe20000000000 */
[----:B------:R-:W-:-:S06]  /*1fb0*/  UMOV UR5, 0x3f899999 ;  /* 0x3f89999900057882 */ /* 0x000fcc0000000000 */
[----:B------:R-:W-:Y:S01]  /*1fc0*/  DFMA R70, R72, R70, UR4 ;  /* 0x0000000448467e2b */ /* 0x000fe20008000046 */
[----:B------:R-:W-:Y:S01]  /*1fd0*/  UMOV UR4, 0x55555555 ;  /* 0x5555555500047882 */ /* 0x000fe20000000000 */
[----:B------:R-:W-:-:S06]  /*1fe0*/  UMOV UR5, 0x3fb55555 ;  /* 0x3fb5555500057882 */ /* 0x000fcc0000000000 */
[----:B------:R-:W-:-:S08]  /*1ff0*/  DFMA R60, R72, R70, UR4 ;  /* 0x00000004483c7e2b */ /* 0x000fd00008000046 */
[----:B------:R-:W-:Y:S01]  /*2000*/  DADD R62, -R60, UR4 ;  /* 0x000000043c3e7e29 */ /* 0x000fe20008000100 */
[----:B------:R-:W-:Y:S01]  /*2010*/  UMOV UR4, 0xb9e7b0 ;  /* 0x00b9e7b000047882 */ /* 0x000fe20000000000 */
[----:B------:R-:W-:-:S06]  /*2020*/  UMOV UR5, 0x3c46a4cb ;  /* 0x3c46a4cb00057882 */ /* 0x000fcc0000000000 */
[----:B------:R-:W-:Y:S02]  /*2030*/  DFMA R62, R72, R70, R62 ;  /* 0x00000046483e722b */ /* 0x000fe4000000003e */
[----:B------:R-:W-:Y:S01]  /*2040*/  DFMA R70, R22, R22, -R68 ;  /* 0x000000161646722b */ /* 0x000fe20000000844 */
[----:B------:R-:W-:Y:S02]  /*2050*/  VIADD R73, R67, 0x100000 ;  /* 0x0010000043497836 */ /* 0x000fe40000000000 */
[----:B------:R-:W-:-:S06]  /*2060*/  IMAD.MOV.U32 R72, RZ, RZ, R66 ;  /* 0x000000ffff487224 */ /* 0x000fcc00078e0042 */
[----:B------:R-:W-:Y:S02]  /*2070*/  DFMA R70, R22, R72, R70 ;  /* 0x000000481646722b */ /* 0x000fe40000000046 */
[----:B------:R-:W-:Y:S01]  /*2080*/  DADD R72, R62, -UR4 ;  /* 0x800000043e487e29 */ /* 0x000fe20008000000 */
[----:B------:R-:W-:Y:S01]  /*2090*/  UMOV UR4, 0x80000000 ;  /* 0x8000000000047882 */ /* 0x000fe20000000000 */
[----:B------:R-:W-:Y:S01]  /*20a0*/  DFMA R62, R22, R68, -R12 ;  /* 0x00000044163e722b */ /* 0x000fe2000000080c */
[----:B------:R-:W-:-:S07]  /*20b0*/  UMOV UR5, 0x43300000 ;  /* 0x4330000000057882 */ /* 0x000fce0000000000 */
[----:B------:R-:W-:Y:S02]  /*20c0*/  DFMA R62, R66, R68, R62 ;  /* 0x00000044423e722b */ /* 0x000fe4000000003e */
[----:B------:R-:W-:-:S06]  /*20d0*/  DADD R68, R60, R72 ;  /* 0x000000003c447229 */ /* 0x000fcc0000000048 */
[----:B------:R-:W-:Y:S02]  /*20e0*/  DFMA R62, R22, R70, R62 ;  /* 0x00000046163e722b */ /* 0x000fe4000000003e */
[----:B------:R-:W-:Y:S02]  /*20f0*/  DADD R60, R60, -R68 ;  /* 0x000000003c3c7229 */ /* 0x000fe40000000844 */
[----:B------:R-:W-:-:S06]  /*2100*/  DMUL R70, R68, R12 ;  /* 0x0000000c44467228 */ /* 0x000fcc0000000000 */
[----:B------:R-:W-:Y:S02]  /*2110*/  DADD R72, R72, R60 ;  /* 0x0000000048487229 */ /* 0x000fe4000000003c */
[----:B------:R-:W-:-:S08]  /*2120*/  DFMA R60, R68, R12, -R70 ;  /* 0x0000000c443c722b */ /* 0x000fd00000000846 */
[----:B------:R-:W-:-:S08]  /*2130*/  DFMA R60, R68, R62, R60 ;  /* 0x0000003e443c722b */ /* 0x000fd0000000003c */
[----:B------:R-:W-:-:S08]  /*2140*/  DFMA R72, R72, R12, R60 ;  /* 0x0000000c4848722b */ /* 0x000fd0000000003c */
[----:B------:R-:W-:-:S08]  /*2150*/  DADD R12, R70, R72 ;  /* 0x00000000460c7229 */ /* 0x000fd00000000048 */
[--C-:B------:R-:W-:Y:S02]  /*2160*/  DADD R60, R22, R12.reuse ;  /* 0x00000000163c7229 */ /* 0x100fe4000000000c */
[----:B------:R-:W-:-:S06]  /*2170*/  DADD R70, R70, -R12 ;  /* 0x0000000046467229 */ /* 0x000fcc000000080c */
[----:B------:R-:W-:Y:S02]  /*2180*/  DADD R22, R22, -R60 ;  /* 0x0000000016167229 */ /* 0x000fe4000000083c */
[----:B------:R-:W-:-:S06]  /*2190*/  DADD R70, R72, R70 ;  /* 0x0000000048467229 */ /* 0x000fcc0000000046 */
[----:B------:R-:W-:Y:S01]  /*21a0*/  DADD R22, R12, R22 ;  /* 0x000000000c167229 */ /* 0x000fe20000000016 */
[C---:B------:R-:W-:Y:S02]  /*21b0*/  VIADD R12, R75.reuse, 0xfffffc01 ;  /* 0xfffffc014b0c7836 */ /* 0x040fe40000000000 */
[----:B------:R-:W-:-:S05]  /*21c0*/  @P1 VIADD R12, R75, 0xfffffc02 ;  /* 0xfffffc024b0c1836 */ /* 0x000fca0000000000 */
[----:B------:R-:W-:-:S08]  /*21d0*/  DADD R22, R70, R22 ;  /* 0x0000000046167229 */ /* 0x000fd00000000016 */
[----:B------:R-:W-:Y:S01]  /*21e0*/  DADD R66, R66, R22 ;  /* 0x0000000042427229 */ /* 0x000fe20000000016 */
[----:B------:R-:W-:Y:S01]  /*21f0*/  LOP3.LUT R22, R12, 0x80000000, RZ, 0x3c, !PT ;  /* 0x800000000c167812 */ /* 0x000fe200078e3cff */
[----:B------:R-:W-:-:S06]  /*2200*/  IMAD.MOV.U32 R23, RZ, RZ, 0x43300000 ;  /* 0x43300000ff177424 */ /* 0x000fcc00078e00ff */
[----:B------:R-:W-:Y:S02]  /*2210*/  DADD R62, R60, R66 ;  /* 0x000000003c3e7229 */ /* 0x000fe40000000042 */
[----:B------:R-:W-:Y:S01]  /*2220*/  DADD R22, R22, -UR4 ;  /* 0x8000000416167e29 */ /* 0x000fe20008000000 */
[----:B------:R-:W-:Y:S01]  /*2230*/  UMOV UR4, 0xfefa39ef ;  /* 0xfefa39ef00047882 */ /* 0x000fe20000000000 */
[----:B------:R-:W-:-:S04]  /*2240*/  UMOV UR5, 0x3fe62e42 ;  /* 0x3fe62e4200057882 */ /* 0x000fc80000000000 */
[--C-:B------:R-:W-:Y:S02]  /*2250*/  DADD R68, R60, -R62.reuse ;  /* 0x000000003c447229 */ /* 0x100fe4000000083e */
[----:B------:R-:W-:-:S06]  /*2260*/  DFMA R12, R22, UR4, R62 ;  /* 0x00000004160c7c2b */ /* 0x000fcc000800003e */
[----:B------:R-:W-:Y:S02]  /*2270*/  DADD R68, R66, R68 ;  /* 0x0000000042447229 */ /* 0x000fe40000000044 */
[----:B------:R-:W-:-:S08]  /*2280*/  DFMA R60, R22, -UR4, R12 ;  /* 0x80000004163c7c2b */ /* 0x000fd0000800000c */
[----:B------:R-:W-:-:S08]  /*2290*/  DADD R60, -R62, R60 ;  /* 0x000000003e3c7229 */ /* 0x000fd0000000013c */
[----:B------:R-:W-:Y:S01]  /*22a0*/  DADD R68, R68, -R60 ;  /* 0x0000000044447229 */ /* 0x000fe2000000083c */
[----:B------:R-:W-:Y:S02]  /*22b0*/  IMAD.MOV.U32 R61, RZ, RZ, R3 ;  /* 0x000000ffff3d7224 */ /* 0x000fe400078e0003 */
[----:B------:R-:W-:Y:S02]  /*22c0*/  IMAD.U32 R60, RZ, RZ, UR40 ;  /* 0x00000028ff3c7e24 */ /* 0x000fe4000f8e00ff */
[C---:B------:R-:W-:Y:S01]  /*22d0*/  IMAD.SHL.U32 R62, R61.reuse, 0x2, RZ ;  /* 0x000000023d3e7824 */ /* 0x040fe200078e00ff */
[----:B------:R-:W-:Y:S02]  /*22e0*/  LOP3.LUT R3, R61, 0xff0fffff, RZ, 0xc0, !PT ;  /* 0xff0fffff3d037812 */ /* 0x000fe400078ec0ff */
[----:B------:R-:W-:Y:S02]  /*22f0*/  DFMA R22, R22, UR6, R68 ;  /* 0x0000000616167c2b */ /* 0x000fe40008000044 */
[----:B------:R-:W-:-:S04]  /*2300*/  ISETP.GT.U32.AND P0, PT, R62, -0x2000001, PT ;  /* 0xfdffffff3e00780c */ /* 0x000fc80003f04070 */
[----:B------:R-:W-:Y:S02]  /*2310*/  SEL R61, R3, R61, P0 ;  /* 0x0000003d033d7207 */ /* 0x000fe40000000000 */
[----:B------:R-:W-:-:S08]  /*2320*/  DADD R62, R12, R22 ;  /* 0x000000000c3e7229 */ /* 0x000fd00000000016 */
[----:B------:R-:W-:Y:S02]  /*2330*/  DADD R66, R12, -R62 ;  /* 0x000000000c427229 */ /* 0x000fe4000000083e */
[----:B------:R-:W-:-:S06]  /*2340*/  DMUL R12, R62, R60 ;  /* 0x0000003c3e0c7228 */ /* 0x000fcc0000000000 */
[----:B------:R-:W-:Y:S02]  /*2350*/  DADD R66, R22, R66 ;  /* 0x0000000016427229 */ /* 0x000fe40000000042 */
[----:B------:R-:W-:Y:S01]  /*2360*/  DFMA R62, R62, R60, -R12 ;  /* 0x0000003c3e3e722b */ /* 0x000fe2000000080c */
[----:B------:R-:W-:Y:S01]  /*2370*/  MOV R22, 0x652b82fe ;  /* 0x652b82fe00167802 */ /* 0x000fe20000000f00 */
[----:B------:R-:W-:-:S06]  /*2380*/  IMAD.MOV.U32 R23, RZ, RZ, 0x3ff71547 ;  /* 0x3ff71547ff177424 */ /* 0x000fcc00078e00ff */
[----:B------:R-:W-:-:S08]  /*2390*/  DFMA R66, R66, R60, R62 ;  /* 0x0000003c4242722b */ /* 0x000fd0000000003e */
[----:B------:R-:W-:-:S08]  /*23a0*/  DADD R60, R12, R66 ;  /* 0x000000000c3c7229 */ /* 0x000fd00000000042 */
[----:B------:R-:W-:Y:S02]  /*23b0*/  DFMA R22, R60, R22, 6.75539944105574400000e+15 ;  /* 0x433800003c16742b */ /* 0x000fe40000000016 */
[----:B------:R-:W-:Y:S01]  /*23c0*/  FSETP.GEU.AND P0, PT, |R61|, 4.1917929649353027344, PT ;  /* 0x4086232b3d00780b */ /* 0x000fe20003f0e200 */
[----:B------:R-:W-:-:S05]  /*23d0*/  DADD R12, R12, -R60 ;  /* 0x000000000c0c7229 */ /* 0x000fca000000083c */
[----:B------:R-:W-:-:S03]  /*23e0*/  DADD R62, R22, -6.75539944105574400000e+15 ;  /* 0xc3380000163e7429 */ /* 0x000fc60000000000 */
[----:B------:R-:W-:-:S05]  /*23f0*/  DADD R66, R66, R12 ;  /* 0x0000000042427229 */ /* 0x000fca000000000c */
[----:B------:R-:W-:Y:S01]  /*2400*/  DFMA R68, R62, -UR4, R60 ;  /* 0x800000043e447c2b */ /* 0x000fe2000800003c */
[----:B------:R-:W-:Y:S01]  /*2410*/  UMOV UR4, 0x3b39803f ;  /* 0x3b39803f00047882 */ /* 0x000fe20000000000 */
[----:B------:R-:W-:-:S06]  /*2420*/  UMOV UR5, 0x3c7abc9e ;  /* 0x3c7abc9e00057882 */ /* 0x000fcc0000000000 */
[----:B------:R-:W-:Y:S01]  /*2430*/  DFMA R62, R62, -UR4, R68 ;  /* 0x800000043e3e7c2b */ /* 0x000fe20008000044 */
[----:B------:R-:W-:Y:S01]  /*2440*/  UMOV UR4, 0x69ce2bdf ;  /* 0x69ce2bdf00047882 */ /* 0x000fe20000000000 */
[----:B------:R-:W-:Y:S01]  /*2450*/  IMAD.MOV.U32 R68, RZ, RZ, -0x35dec16 ;  /* 0xfca213eaff447424 */ /* 0x000fe200078e00ff */
[----:B------:R-:W-:Y:S01]  /*2460*/  UMOV UR5, 0x3e5ade15 ;  /* 0x3e5ade1500057882 */ /* 0x000fe20000000000 */
[----:B------:R-:W-:-:S06]  /*2470*/  IMAD.MOV.U32 R69, RZ, RZ, 0x3e928af3 ;  /* 0x3e928af3ff457424 */ /* 0x000fcc00078e00ff */
[----:B------:R-:W-:Y:S01]  /*2480*/  DFMA R68, R62, UR4, R68 ;  /* 0x000000043e447c2b */ /* 0x000fe20008000044 */
[----:B------:R-:W-:Y:S01]  /*2490*/  UMOV UR4, 0x62401315 ;  /* 0x6240131500047882 */ /* 0x000fe20000000000 */
[----:B------:R-:W-:-:S06]  /*24a0*/  UMOV UR5, 0x3ec71dee ;  /* 0x3ec71dee00057882 */ /* 0x000fcc0000000000 */
[----:B------:R-:W-:Y:S01]  /*24b0*/  DFMA R68, R62, R68, UR4 ;  /* 0x000000043e447e2b */ /* 0x000fe20008000044 */
        /* <DEDUP_REMOVED lines=20> */
[----:B------:R-:W-:-:S08]  /*2600*/  DFMA R68, R62, R68, UR4 ;  /* 0x000000043e447e2b */ /* 0x000fd00008000044 */
[----:B------:R-:W-:-:S08]  /*2610*/  DFMA R68, R62, R68, 1 ;  /* 0x3ff000003e44742b */ /* 0x000fd00000000044 */
[----:B------:R-:W-:-:S10]  /*2620*/  DFMA R62, R62, R68, 1 ;  /* 0x3ff000003e3e742b */ /* 0x000fd40000000044 */
[----:B------:R-:W-:Y:S02]  /*2630*/  IMAD R13, R22, 0x100000, R63 ;  /* 0x00100000160d7824 */ /* 0x000fe400078e023f */
[----:B------:R-:W-:Y:S01]  /*2640*/  IMAD.MOV.U32 R12, RZ, RZ, R62 ;  /* 0x000000ffff0c7224 */ /* 0x000fe200078e003e */
[----:B------:R-:W-:Y:S06]  /*2650*/  @!P0 BRA `(.L_x_36) ;  /* 0x0000000000308947 */ /* 0x000fec0003800000 */
[----:B------:R-:W-:Y:S01]  /*2660*/  FSETP.GEU.AND P1, PT, |R61|, 4.2275390625, PT ;  /* 0x408748003d00780b */ /* 0x000fe20003f2e200 */
[C---:B------:R-:W-:Y:S02]  /*2670*/  DADD R12, R60.reuse, +INF ;  /* 0x7ff000003c0c7429 */ /* 0x040fe40000000000 */
[----:B------:R-:W-:-:S08]  /*2680*/  DSETP.GEU.AND P0, PT, R60, RZ, PT ;  /* 0x000000ff3c00722a */ /* 0x000fd00003f0e000 */
[----:B------:R-:W-:Y:S02]  /*2690*/  FSEL R12, R12, RZ, P0 ;  /* 0x000000ff0c0c7208 */ /* 0x000fe40000000000 */
[----:B------:R-:W-:Y:S02]  /*26a0*/  @!P1 LEA.HI R3, R22, R22, RZ, 0x1 ;  /* 0x0000001616039211 */ /* 0x000fe400078f08ff */
[----:B------:R-:W-:Y:S02]  /*26b0*/  FSEL R13, R13, RZ, P0 ;  /* 0x000000ff0d0d7208 */ /* 0x000fe40000000000 */
[----:B------:R-:W-:-:S05]  /*26c0*/  @!P1 SHF.R.S32.HI R3, RZ, 0x1, R3 ;  /* 0x00000001ff039819 */ /* 0x000fca0000011403 */
[----:B------:R-:W-:Y:S02]  /*26d0*/  @!P1 IMAD.IADD R22, R22, 0x1, -R3 ;  /* 0x0000000116169824 */ /* 0x000fe400078e0a03 */
[----:B------:R-:W-:-:S03]  /*26e0*/  @!P1 IMAD R63, R3, 0x100000, R63 ;  /* 0x00100000033f9824 */ /* 0x000fc600078e023f */
[----:B------:R-:W-:Y:S01]  /*26f0*/  @!P1 LEA R23, R22, 0x3ff00000, 0x14 ;  /* 0x3ff0000016179811 */ /* 0x000fe200078ea0ff */
[----:B------:R-:W-:-:S06]  /*2700*/  @!P1 IMAD.MOV.U32 R22, RZ, RZ, RZ ;  /* 0x000000ffff169224 */ /* 0x000fcc00078e00ff */
[----:B------:R-:W-:-:S11]  /*2710*/  @!P1 DMUL R12, R62, R22 ;  /* 0x000000163e0c9228 */ /* 0x000fd60000000000 */
.L_x_36:
[----:B------:R-:W-:Y:S02]  /*2720*/  DFMA R66, R66, R12, R12 ;  /* 0x0000000c4242722b */ /* 0x000fe4000000000c */
[----:B------:R-:W-:-:S08]  /*2730*/  DSETP.NEU.AND P0, PT, |R12|, +INF , PT ;  /* 0x7ff000000c00742a */ /* 0x000fd00003f0d200 */
[----:B------:R-:W-:Y:S01]  /*2740*/  FSEL R3, R12, R66, !P0 ;  /* 0x000000420c037208 */ /* 0x000fe20004000000 */
[----:B------:R-:W-:Y:S01]  /*2750*/  IMAD.MOV.U32 R12, RZ, RZ, R0 ;  /* 0x000000ffff0c7224 */ /* 0x000fe200078e0000 */
[----:B------:R-:W-:Y:S01]  /*2760*/  FSEL R22, R13, R67, !P0 ;  /* 0x000000430d167208 */ /* 0x000fe20004000000 */
[----:B------:R-:W-:-:S04]  /*2770*/  IMAD.MOV.U32 R13, RZ, RZ, 0x0 ;  /* 0x00000000ff0d7424 */ /* 0x000fc800078e00ff */
[----:B------:R-:W-:Y:S05]  /*2780*/  RET.REL.NODEC R12 `(_Z24updateAccelerationKernelPiP8Particle) ;  /* 0xffffffd80c1c7950 */ /* 0x000fea0003c3ffff */
.L_x_37:
        /* <DEDUP_REMOVED lines=15> */
.L_x_176:


//--------------------- .text._Z20updatePressureKernelP8Particle --------------------------
	.section	.text._Z20updatePressureKernelP8Particle,"ax",@progbits
	.align	128
        .global         _Z20updatePressureKernelP8Particle
        .type           _Z20updatePressureKernelP8Particle,@function
        .size           _Z20updatePressureKernelP8Particle,(.L_x_185 - _Z20updatePressureKernelP8Particle)
        .other          _Z20updatePressureKernelP8Particle,@"STO_CUDA_ENTRY STV_DEFAULT"
_Z20updatePressureKernelP8Particle:
.text._Z20updatePressureKernelP8Particle:
        /* <DEDUP_REMOVED lines=12> */
[----:B------:R-:W2:Y:S01]  /*00c0*/  LDCU.64 UR8, c[0x3][URZ] ;  /* 0x00c00000ff0877ac */ /* 0x000ea20008000a00 */
[----:B0-----:R-:W-:-:S05]  /*00d0*/  IMAD.WIDE R2, R5, 0x60, R2 ;  /* 0x0000006005027825 */ /* 0x001fca00078e0202 */
[----:B------:R-:W1:Y:S02]  /*00e0*/  LDG.E.64 R4, desc[UR4][R2.64+0x48] ;  /* 0x0000480402047981 */ /* 0x000e64000c1e1b00 */
[----:B-1----:R-:W-:-:S08]  /*00f0*/  DADD R4, R4, -UR6 ;  /* 0x8000000604047e29 */ /* 0x002fd00008000000 */
[----:B--2---:R-:W-:-:S07]  /*0100*/  DMUL R4, R4, UR8 ;  /* 0x0000000804047c28 */ /* 0x004fce0008000000 */
[----:B------:R-:W-:Y:S01]  /*0110*/  STG.E.64 desc[UR4][R2.64+0x50], R4 ;  /* 0x0000500402007986 */ /* 0x000fe2000c101b04 */
[----:B------:R-:W-:Y:S05]  /*0120*/  EXIT ;  /* 0x000000000000794d */ /* 0x000fea0003800000 */
.L_x_38:
        /* <DEDUP_REMOVED lines=13> */
.L_x_185:


//--------------------- .text._Z19updateDensityKernelPiP8Particle --------------------------
	.section	.text._Z19updateDensityKernelPiP8Particle,"ax",@progbits
	.align	128
        .global         _Z19updateDensityKernelPiP8Particle
        .type           _Z19updateDensityKernelPiP8Particle,@function
        .size           _Z19updateDensityKernelPiP8Particle,(.L_x_178 - _Z19updateDensityKernelPiP8Particle)
        .other          _Z19updateDensityKernelPiP8Particle,@"STO_CUDA_ENTRY STV_DEFAULT"
_Z19updateDensityKernelPiP8Particle:
.text._Z19updateDensityKernelPiP8Particle:
        /* <DEDUP_REMOVED lines=8> */
[----:B--2---:R-:W-:-:S13]  /*0080*/  ISETP.GE.AND P0, PT, R5, R2, PT ;  /* 0x000000020500720c */ /* 0x004fda0003f06270 */
[----:B------:R-:W-:Y:S05]  /*0090*/  @P0 EXIT ;  /* 0x000000000000094d */ /* 0x000fea0003800000 */
[----:B------:R-:W0:Y:S01]  /*00a0*/  LDC.64 R20, c[0x0][0x380] ;  /* 0x0000e000ff147b82 */ /* 0x000e220000000a00 */
[----:B------:R-:W-:-:S07]  /*00b0*/  IMAD R0, R5, 0x64, RZ ;  /* 0x0000006405007824 */ /* 0x000fce00078e02ff */
[----:B------:R-:W1:Y:S01]  /*00c0*/  LDC.64 R2, c[0x0][0x388] ;  /* 0x0000e200ff027b82 */ /* 0x000e620000000a00 */
[----:B0-----:R-:W-:-:S05]  /*00d0*/  IMAD.WIDE R20, R0, 0x4, R20 ;  /* 0x0000000400147825 */ /* 0x001fca00078e0214 */
[----:B------:R-:W2:Y:S01]  /*00e0*/  LDG.E R50, desc[UR4][R20.64] ;  /* 0x0000000414327981 */ /* 0x000ea2000c1e1900 */
[----:B------:R-:W-:Y:S01]  /*00f0*/  BSSY.RECONVERGENT B0, `(.L_x_39) ;  /* 0x00003c0000007945 */ /* 0x000fe20003800200 */
[----:B------:R-:W-:Y:S01]  /*0100*/  CS2R R18, SRZ ;  /* 0x0000000000127805 */ /* 0x000fe2000001ff00 */
[----:B-1----:R-:W-:Y:S01]  /*0110*/  IMAD.WIDE R2, R5, 0x60, R2 ;  /* 0x0000006005027825 */ /* 0x002fe200078e0202 */
[----:B--2---:R-:W-:-:S13]  /*0120*/  ISETP.GE.AND P0, PT, R50, 0x1, PT ;  /* 0x000000013200780c */ /* 0x004fda0003f06270 */
[----:B------:R-:W-:Y:S05]  /*0130*/  @!P0 BRA `(.L_x_40) ;  /* 0x0000003800ec8947 */ /* 0x000fea0003800000 */
[----:B------:R-:W0:Y:S01]  /*0140*/  LDC.64 R4, c[0x4][RZ] ;  /* 0x01000000ff047b82 */ /* 0x000e220000000a00 */
[----:B------:R1:W5:Y:S01]  /*0150*/  LDG.E.64 R16, desc[UR4][R2.64] ;  /* 0x0000000402107981 */ /* 0x000362000c1e1b00 */
[----:B------:R-:W2:Y:S03]  /*0160*/  LDCU.64 UR6, c[0x3][0x30] ;  /* 0x00c00600ff0677ac */ /* 0x000ea60008000a00 */
[----:B------:R1:W5:Y:S04]  /*0170*/  LDG.E.64 R14, desc[UR4][R2.64+0x8] ;  /* 0x00000804020e7981 */ /* 0x000368000c1e1b00 */
[----:B------:R1:W5:Y:S04]  /*0180*/  LDG.E.64 R12, desc[UR4][R2.64+0x10] ;  /* 0x00001004020c7981 */ /* 0x000368000c1e1b00 */
[----:B0-----:R-:W3:Y:S01]  /*0190*/  LDG.E.64 R4, desc[UR4][R4.64] ;  /* 0x0000000404047981 */ /* 0x001ee2000c1e1b00 */
[----:B--2---:R-:W-:Y:S01]  /*01a0*/  DADD R32, -RZ, |UR6| ;  /* 0x40000006ff207e29 */ /* 0x004fe20008000100 */
[----:B------:R-:W-:Y:S01]  /*01b0*/  BSSY.RECONVERGENT B1, `(.L_x_41) ;  /* 0x0000007000017945 */ /* 0x000fe20003800200 */
[----:B------:R-:W-:Y:S01]  /*01c0*/  IMAD.MOV.U32 R48, RZ, RZ, RZ ;  /* 0x000000ffff307224 */ /* 0x000fe200078e00ff */
[----:B------:R-:W-:Y:S01]  /*01d0*/  MOV R52, 0x220 ;  /* 0x0000022000347802 */ /* 0x000fe20000000f00 */
[----:B------:R-:W-:-:S06]  /*01e0*/  IMAD.MOV.U32 R49, RZ, RZ, 0x40220000 ;  /* 0x40220000ff317424 */ /* 0x000fcc00078e00ff */
[----:B------:R-:W-:Y:S01]  /*01f0*/  IMAD.MOV.U32 R51, RZ, RZ, R33 ;  /* 0x000000ffff337224 */ /* 0x000fe200078e0021 */
[----:B-1-3--:R-:W-:-:S11]  /*0200*/  DMUL R10, R4, 64 ;  /* 0x40500000040a7828 */ /* 0x00afd60000000000 */
[----:B-----5:R-:W-:Y:S05]  /*0210*/  CALL.REL.NOINC `($_Z19updateDensityKernelPiP8Particle$__internal_accurate_pow) ;  /* 0x0000004000507944 */ /* 0x020fea0003c00000 */
[----:B------:R-:W-:Y:S05]  /*0220*/  BSYNC.RECONVERGENT B1 ;  /* 0x0000000000017941 */ /* 0x000fea0003800200 */
.L_x_41:
[----:B------:R-:W0:Y:S01]  /*0230*/  LDC.64 R22, c[0x3][0x30] ;  /* 0x00c00c00ff167b82 */ /* 0x000e220000000a00 */
[----:B------:R-:W-:Y:S01]  /*0240*/  DADD R4, -RZ, -R30 ;  /* 0x00000000ff047229 */ /* 0x000fe2000000091e */
[----:B------:R-:W-:Y:S02]  /*0250*/  IMAD.MOV.U32 R8, RZ, RZ, RZ ;  /* 0x000000ffff087224 */ /* 0x000fe400078e00ff */
[----:B------:R-:W-:-:S04]  /*0260*/  IMAD.MOV.U32 R7, RZ, RZ, 0x4073b000 ;  /* 0x4073b000ff077424 */ /* 0x000fc800078e00ff */
[----:B------:R-:W1:Y:S01]  /*0270*/  LDC R25, c[0x3][0x34] ;  /* 0x00c00d00ff197b82 */ /* 0x000e620000000800 */
[C---:B0-----:R-:W-:Y:S02]  /*0280*/  DSETP.NAN.AND P1, PT, R22.reuse, R22, PT ;  /* 0x000000161600722a */ /* 0x041fe40003f28000 */
[----:B------:R-:W-:Y:S01]  /*0290*/  DADD R2, R22, 9 ;  /* 0x4022000016027429 */ /* 0x000fe20000000000 */
[----:B-1----:R-:W-:-:S04]  /*02a0*/  ISETP.GE.AND P0, PT, R25, RZ, PT ;  /* 0x000000ff1900720c */ /* 0x002fc80003f06270 */
[----:B------:R-:W-:Y:S02]  /*02b0*/  FSEL R46, R4, R30, !P0 ;  /* 0x0000001e042e7208 */ /* 0x000fe40004000000 */
[----:B------:R-:W-:-:S03]  /*02c0*/  FSEL R47, R5, R31, !P0 ;  /* 0x0000001f052f7208 */ /* 0x000fc60004000000 */
[----:B------:R-:W-:Y:S02]  /*02d0*/  LOP3.LUT R9, R3, 0x7ff00000, RZ, 0xc0, !PT ;  /* 0x7ff0000003097812 */ /* 0x000fe400078ec0ff */
[----:B------:R-:W-:Y:S05]  /*02e0*/  @!P1 BRA `(.L_x_42) ;  /* 0x0000001c00389947 */ /* 0x000fea0003800000 */
[C---:B------:R-:W-:Y:S02]  /*02f0*/  DSETP.NEU.AND P0, PT, R22.reuse, RZ, PT ;  /* 0x000000ff1600722a */ /* 0x040fe40003f0d000 */
[----:B------:R-:W-:-:S12]  /*0300*/  DADD R2, R22, 9 ;  /* 0x4022000016027429 */ /* 0x000fd80000000000 */
[----:B------:R-:W-:Y:S05]  /*0310*/  @P0 BRA `(.L_x_43) ;  /* 0x0000000c008c0947 */ /* 0x000fea0003800000 */
[----:B------:R-:W-:Y:S01]  /*0320*/  ISETP.NE.AND P0, PT, R50, 0x1, PT ;  /* 0x000000013200780c */ /* 0x000fe20003f05270 */
[----:B------:R-:W-:Y:S01]  /*0330*/  BSSY.RECONVERGENT B1, `(.L_x_44) ;  /* 0x000008f000017945 */ /* 0x000fe20003800200 */
[----:B------:R-:W-:Y:S01]  /*0340*/  IMAD.MOV.U32 R5, RZ, RZ, 0x1 ;  /* 0x00000001ff057424 */ /* 0x000fe200078e00ff */
[----:B------:R-:W-:-:S10]  /*0350*/  CS2R R18, SRZ ;  /* 0x0000000000127805 */ /* 0x000fd4000001ff00 */
[----:B------:R-:W-:Y:S05]  /*0360*/  @!P0 BRA `(.L_x_45) ;  /* 0x00000008002c8947 */ /* 0x000fea0003800000 */
[----:B------:R-:W-:Y:S01]  /*0370*/  ISETP.NE.AND P0, PT, R9, 0x7ff00000, PT ;  /* 0x7ff000000900780c */ /* 0x000fe20003f05270 */
[----:B------:R-:W-:-:S03]  /*0380*/  DSETP.NEU.AND P1, PT, R22, 1, PT ;  /* 0x3ff000001600742a */ /* 0x000fc60003f2d000 */
[----:B------:R-:W-:Y:S02]  /*0390*/  FSEL R24, R2, RZ, !P0 ;  /* 0x000000ff02187208 */ /* 0x000fe40004000000 */
[----:B------:R-:W-:Y:S02]  /*03a0*/  FSEL R2, R3, R25, !P0 ;  /* 0x0000001903027208 */ /* 0x000fe40004000000 */
[----:B------:R-:W-:Y:S02]  /*03b0*/  FSEL R24, R24, RZ, P1 ;  /* 0x000000ff18187208 */ /* 0x000fe40000800000 */
[----:B------:R-:W-:Y:S01]  /*03c0*/  FSEL R25, R2, 1.875, P1 ;  /* 0x3ff0000002197808 */ /* 0x000fe20000800000 */
[----:B------:R-:W-:-:S05]  /*03d0*/  IMAD.MOV.U32 R2, RZ, RZ, 0x1 ;  /* 0x00000001ff027424 */ /* 0x000fca00078e00ff */
[----:B------:R-:W-:-:S06]  /*03e0*/  DMUL R24, R10, R24 ;  /* 0x000000180a187228 */ /* 0x000fcc0000000000 */
[----:B------:R-:W0:Y:S02]  /*03f0*/  MUFU.RCP64H R3, R25 ;  /* 0x0000001900037308 */ /* 0x000e240000001800 */
[----:B0-----:R-:W-:-:S08]  /*0400*/  DFMA R4, -R24, R2, 1 ;  /* 0x3ff000001804742b */ /* 0x001fd00000000102 */
[----:B------:R-:W-:-:S08]  /*0410*/  DFMA R4, R4, R4, R4 ;  /* 0x000000040404722b */ /* 0x000fd00000000004 */
[----:B------:R-:W-:-:S08]  /*0420*/  DFMA R4, R2, R4, R2 ;  /* 0x000000040204722b */ /* 0x000fd00000000002 */
[----:B------:R-:W-:-:S08]  /*0430*/  DFMA R2, -R24, R4, 1 ;  /* 0x3ff000001802742b */ /* 0x000fd00000000104 */
[----:B------:R-:W-:-:S08]  /*0440*/  DFMA R2, R4, R2, R4 ;  /* 0x000000020402722b */ /* 0x000fd00000000004 */
[----:B------:R-:W-:-:S08]  /*0450*/  DMUL R4, R2, 315 ;  /* 0x4073b00002047828 */ /* 0x000fd00000000000 */
[----:B------:R-:W-:-:S08]  /*0460*/  DFMA R18, -R24, R4, 315 ;  /* 0x4073b0001812742b */ /* 0x000fd00000000104 */
[----:B------:R-:W-:-:S10]  /*0470*/  DFMA R4, R2, R18, R4 ;  /* 0x000000120204722b */ /* 0x000fd40000000004 */
[----:B------:R-:W-:-:S05]  /*0480*/  FFMA R2, RZ, R25, R5 ;  /* 0x00000019ff027223 */ /* 0x000fca0000000005 */
[----:B------:R-:W-:-:S13]  /*0490*/  FSETP.GT.AND P0, PT, |R2|, 1.469367938527859385e-39, PT ;  /* 0x001000000200780b */ /* 0x000fda0003f04200 */
[----:B------:R-:W-:Y:S05]  /*04a0*/  @P0 BRA `(.L_x_46) ;  /* 0x00000000000c0947 */ /* 0x000fea0003800000 */
[----:B------:R-:W-:Y:S01]  /*04b0*/  IMAD.MOV.U32 R23, RZ, RZ, R25 ;  /* 0x000000ffff177224 */ /* 0x000fe200078e0019 */
[----:B------:R-:W-:-:S07]  /*04c0*/  MOV R34, 0x4e0 ;  /* 0x000004e000227802 */ /* 0x000fce0000000f00 */
[----:B------:R-:W-:Y:S05]  /*04d0*/  CALL.REL.NOINC `($__internal_2_$__cuda_sm20_div_rn_f64_full) ;  /* 0x0000003800287944 */ /* 0x000fea0003c00000 */
.L_x_46:
[----:B------:R-:W0:Y:S01]  /*04e0*/  LDC.64 R20, c[0x0][0x380] ;  /* 0x0000e000ff147b82 */ /* 0x000e220000000a00 */
[----:B------:R-:W-:Y:S01]  /*04f0*/  LOP3.LUT R3, R50, 0x7ffffffe, RZ, 0xc0, !PT ;  /* 0x7ffffffe32037812 */ /* 0x000fe200078ec0ff */
[----:B------:R-:W-:Y:S01]  /*0500*/  BSSY.RECONVERGENT B2, `(.L_x_47) ;  /* 0x0000070000027945 */ /* 0x000fe20003800200 */
[----:B------:R-:W-:Y:S01]  /*0510*/  IMAD.MOV.U32 R2, RZ, RZ, RZ ;  /* 0x000000ffff027224 */ /* 0x000fe200078e00ff */
[----:B------:R-:W-:Y:S02]  /*0520*/  CS2R R18, SRZ ;  /* 0x0000000000127805 */ /* 0x000fe4000001ff00 */
[----:B------:R-:W-:Y:S02]  /*0530*/  IMAD.MOV R3, RZ, RZ, -R3 ;  /* 0x000000ffff037224 */ /* 0x000fe400078e0a03 */
[----:B0-----:R-:W-:-:S04]  /*0540*/  IMAD.WIDE R20, R0, 0x4, R20 ;  /* 0x0000000400147825 */ /* 0x001fc800078e0214 */
[----:B------:R-:W-:Y:S01]  /*0550*/  IMAD.MOV.U32 R0, RZ, RZ, 0x1 ;  /* 0x00000001ff007424 */ /* 0x000fe200078e00ff */
[----:B------:R-:W-:-:S05]  /*0560*/  IADD3 R28, P0, PT, R20, 0x4, RZ ;  /* 0x00000004141c7810 */ /* 0x000fca0007f1e0ff */
[----:B------:R-:W-:-:S08]  /*0570*/  IMAD.X R29, RZ, RZ, R21, P0 ;  /* 0x000000ffff1d7224 */ /* 0x000fd000000e0615 */
.L_x_56:
[----:B------:R-:W-:Y:S01]  /*0580*/  IMAD.WIDE R46, R0, 0x4, R28 ;  /* 0x00000004002e7825 */ /* 0x000fe200078e021c */
[----:B------:R-:W0:Y:S04]  /*0590*/  LDC.64 R24, c[0x0][0x388] ;  /* 0x0000e200ff187b82 */ /* 0x000e280000000a00 */
[----:B------:R-:W0:Y:S04]  /*05a0*/  LDG.E R23, desc[UR4][R46.64+-0x4] ;  /* 0xfffffc042e177981 */ /* 0x000e28000c1e1900 */
[----:B------:R-:W1:Y:S01]  /*05b0*/  LDC.64 R34, c[0x3][0x30] ;  /* 0x00c00c00ff227b82 */ /* 0x000e620000000a00 */
[----:B0-----:R-:W-:-:S05]  /*05c0*/  IMAD.WIDE R24, R23, 0x60, R24 ;  /* 0x0000006017187825 */ /* 0x001fca00078e0218 */
[----:B------:R-:W2:Y:S04]  /*05d0*/  LDG.E.64 R32, desc[UR4][R24.64+0x8] ;  /* 0x0000080418207981 */ /* 0x000ea8000c1e1b00 */
[----:B------:R-:W3:Y:S04]  /*05e0*/  LDG.E.64 R30, desc[UR4][R24.64] ;  /* 0x00000004181e7981 */ /* 0x000ee8000c1e1b00 */
[----:B------:R-:W4:Y:S04]  /*05f0*/  LDG.E.64 R22, desc[UR4][R24.64+0x10] ;  /* 0x0000100418167981 */ /* 0x000f28000c1e1b00 */
[----:B------:R0:W5:Y:S01]  /*0600*/  LDG.E.64 R26, desc[UR4][R24.64+0x58] ;  /* 0x00005804181a7981 */ /* 0x000162000c1e1b00 */
[----:B------:R-:W-:Y:S01]  /*0610*/  BSSY.RECONVERGENT B3, `(.L_x_48) ;  /* 0x000000d000037945 */ /* 0x000fe20003800200 */
[----:B------:R-:W-:Y:S01]  /*0620*/  IMAD.MOV.U32 R49, RZ, RZ, 0x40080000 ;  /* 0x40080000ff317424 */ /* 0x000fe200078e00ff */
[----:B------:R-:W-:Y:S01]  /*0630*/  MOV R52, 0x6e0 ;  /* 0x000006e000347802 */ /* 0x000fe20000000f00 */
[----:B--2---:R-:W-:-:S02]  /*0640*/  DADD R32, R14, -R32 ;  /* 0x000000000e207229 */ /* 0x004fc40000000820 */
[----:B---3--:R-:W-:-:S06]  /*0650*/  DADD R30, R16, -R30 ;  /* 0x00000000101e7229 */ /* 0x008fcc000000081e */
[----:B------:R-:W-:Y:S02]  /*0660*/  DMUL R32, R32, R32 ;  /* 0x0000002020207228 */ /* 0x000fe40000000000 */
[----:B----4-:R-:W-:-:S06]  /*0670*/  DADD R22, R12, -R22 ;  /* 0x000000000c167229 */ /* 0x010fcc0000000816 */
[----:B------:R-:W-:-:S08]  /*0680*/  DFMA R32, R30, R30, R32 ;  /* 0x0000001e1e20722b */ /* 0x000fd00000000020 */
[----:B------:R-:W-:-:S08]  /*0690*/  DFMA R22, R22, R22, R32 ;  /* 0x000000161616722b */ /* 0x000fd00000000020 */
[----:B-1----:R-:W-:-:S08]  /*06a0*/  DFMA R22, R34, R34, -R22 ;  /* 0x000000222216722b */ /* 0x002fd00000000816 */
[----:B------:R-:W-:-:S10]  /*06b0*/  DADD R32, -RZ, |R22| ;  /* 0x00000000ff207229 */ /* 0x000fd40000000516 */
[----:B0-----:R-:W-:-:S07]  /*06c0*/  IMAD.MOV.U32 R51, RZ, RZ, R33 ;  /* 0x000000ffff337224 */ /* 0x001fce00078e0021 */
[----:B-----5:R-:W-:Y:S05]  /*06d0*/  CALL.REL.NOINC `($_Z19updateDensityKernelPiP8Particle$__internal_accurate_pow) ;  /* 0x0000003c00207944 */ /* 0x020fea0003c00000 */
[----:B------:R-:W-:Y:S05]  /*06e0*/  BSYNC.RECONVERGENT B3 ;  /* 0x0000000000037941 */ /* 0x000fea0003800200 */
.L_x_48:
[C---:B------:R-:W-:Y:S01]  /*06f0*/  DADD R24, R22.reuse, 3 ;  /* 0x4008000016187429 */ /* 0x040fe20000000000 */
[----:B------:R-:W-:Y:S01]  /*0700*/  ISETP.GE.AND P0, PT, R23, RZ, PT ;  /* 0x000000ff1700720c */ /* 0x000fe20003f06270 */
[----:B------:R-:W-:Y:S01]  /*0710*/  DADD R32, -RZ, -R30 ;  /* 0x00000000ff207229 */ /* 0x000fe2000000091e */
[----:B------:R-:W-:Y:S01]  /*0720*/  BSSY.RECONVERGENT B3, `(.L_x_49) ;  /* 0x0000012000037945 */ /* 0x000fe20003800200 */
[----:B------:R-:W-:-:S06]  /*0730*/  DSETP.NEU.AND P1, PT, R22, RZ, PT ;  /* 0x000000ff1600722a */ /* 0x000fcc0003f2d000 */
[----:B------:R-:W-:Y:S02]  /*0740*/  LOP3.LUT R24, R25, 0x7ff00000, RZ, 0xc0, !PT ;  /* 0x7ff0000019187812 */ /* 0x000fe400078ec0ff */
[----:B------:R-:W-:Y:S02]  /*0750*/  FSEL R30, R32, R30, !P0 ;  /* 0x0000001e201e7208 */ /* 0x000fe40004000000 */
[----:B------:R-:W-:Y:S02]  /*0760*/  ISETP.NE.AND P2, PT, R24, 0x7ff00000, PT ;  /* 0x7ff000001800780c */ /* 0x000fe40003f45270 */
[----:B------:R-:W-:Y:S02]  /*0770*/  FSEL R31, R33, R31, !P0 ;  /* 0x0000001f211f7208 */ /* 0x000fe40004000000 */
[----:B------:R-:W-:Y:S02]  /*0780*/  FSEL R30, R30, RZ, P1 ;  /* 0x000000ff1e1e7208 */ /* 0x000fe40000800000 */
[----:B------:R-:W-:-:S07]  /*0790*/  FSEL R31, R23, R31, !P1 ;  /* 0x0000001f171f7208 */ /* 0x000fce0004800000 */
[----:B------:R-:W-:Y:S05]  /*07a0*/  @P2 BRA `(.L_x_50) ;  /* 0x0000000000242947 */ /* 0x000fea0003800000 */
[----:B------:R-:W-:-:S14]  /*07b0*/  DSETP.NAN.AND P1, PT, R22, R22, PT ;  /* 0x000000161600722a */ /* 0x000fdc0003f28000 */
[----:B------:R-:W-:Y:S05]  /*07c0*/  @P1 BRA `(.L_x_51) ;  /* 0x0000000000181947 */ /* 0x000fea0003800000 */
[----:B------:R-:W-:-:S14]  /*07d0*/  DSETP.NEU.AND P1, PT, |R22|, +INF , PT ;  /* 0x7ff000001600742a */ /* 0x000fdc0003f2d200 */
[----:B------:R-:W-:Y:S05]  /*07e0*/  @P1 BRA `(.L_x_50) ;  /* 0x0000000000141947 */ /* 0x000fea0003800000 */
[----:B------:R-:W-:-:S05]  /*07f0*/  IMAD.MOV.U32 R30, RZ, RZ, -0x100000 ;  /* 0xfff00000ff1e7424 */ /* 0x000fca00078e00ff */
[----:B------:R-:W-:Y:S01]  /*0800*/  SEL R31, R30, 0x7ff00000, !P0 ;  /* 0x7ff000001e1f7807 */ /* 0x000fe20004000000 */
[----:B------:R-:W-:Y:S01]  /*0810*/  IMAD.MOV.U32 R30, RZ, RZ, RZ ;  /* 0x000000ffff1e7224 */ /* 0x000fe200078e00ff */
[----:B------:R-:W-:Y:S06]  /*0820*/  BRA `(.L_x_50) ;  /* 0x0000000000047947 */ /* 0x000fec0003800000 */
.L_x_51:
[----:B------:R-:W-:-:S11]  /*0830*/  DADD R30, R22, 3 ;  /* 0x40080000161e7429 */ /* 0x000fd60000000000 */
.L_x_50:
[----:B------:R-:W-:Y:S05]  /*0840*/  BSYNC.RECONVERGENT B3 ;  /* 0x0000000000037941 */ /* 0x000fea0003800200 */
.L_x_49:
[----:B------:R-:W2:Y:S01]  /*0850*/  LDG.E R47, desc[UR4][R46.64] ;  /* 0x000000042e2f7981 */ /* 0x000ea2000c1e1900 */
[----:B------:R-:W2:Y:S02]  /*0860*/  LDC.64 R36, c[0x0][0x388] ;  /* 0x0000e200ff247b82 */ /* 0x000ea40000000a00 */
[----:B--2---:R-:W-:-:S05]  /*0870*/  IMAD.WIDE R36, R47, 0x60, R36 ;  /* 0x000000602f247825 */ /* 0x004fca00078e0224 */
[----:B------:R-:W2:Y:S04]  /*0880*/  LDG.E.64 R38, desc[UR4][R36.64+0x8] ;  /* 0x0000080424267981 */ /* 0x000ea8000c1e1b00 */
[----:B------:R-:W3:Y:S04]  /*0890*/  LDG.E.64 R34, desc[UR4][R36.64] ;  /* 0x0000000424227981 */ /* 0x000ee8000c1e1b00 */
[----:B------:R-:W4:Y:S04]  /*08a0*/  LDG.E.64 R32, desc[UR4][R36.64+0x10] ;  /* 0x0000100424207981 */ /* 0x000f28000c1e1b00 */
[----:B------:R0:W5:Y:S01]  /*08b0*/  LDG.E.64 R24, desc[UR4][R36.64+0x58] ;  /* 0x0000580424187981 */ /* 0x000162000c1e1b00 */
[----:B------:R-:W-:Y:S01]  /*08c0*/  DSETP.NEU.AND P0, PT, R22, 1, PT ;  /* 0x3ff000001600742a */ /* 0x000fe20003f0d000 */
[----:B------:R-:W-:Y:S01]  /*08d0*/  BSSY.RECONVERGENT B3, `(.L_x_52) ;  /* 0x0000012000037945 */ /* 0x000fe20003800200 */
[----:B------:R-:W-:Y:S01]  /*08e0*/  IMAD.MOV.U32 R49, RZ, RZ, 0x40080000 ;  /* 0x40080000ff317424 */ /* 0x000fe200078e00ff */
[----:B------:R-:W-:-:S03]  /*08f0*/  MOV R52, 0x9f0 ;  /* 0x000009f000347802 */ /* 0x000fc60000000f00 */
[----:B------:R-:W-:Y:S02]  /*0900*/  FSEL R30, R30, RZ, P0 ;  /* 0x000000ff1e1e7208 */ /* 0x000fe40000000000 */
[----:B------:R-:W-:-:S06]  /*0910*/  FSEL R31, R31, 1.875, P0 ;  /* 0x3ff000001f1f7808 */ /* 0x000fcc0000000000 */
[----:B------:R-:W-:-:S08]  /*0920*/  DMUL R30, R4, R30 ;  /* 0x0000001e041e7228 */ /* 0x000fd00000000000 */
[----:B------:R-:W-:Y:S02]  /*0930*/  DFMA R18, R26, R30, R18 ;  /* 0x0000001e1a12722b */ /* 0x000fe40000000012 */
[----:B--2---:R-:W-:Y:S02]  /*0940*/  DADD R40, R14, -R38 ;  /* 0x000000000e287229 */ /* 0x004fe40000000826 */
[----:B---3--:R-:W-:Y:S01]  /*0950*/  DADD R38, R16, -R34 ;  /* 0x0000000010267229 */ /* 0x008fe20000000822 */
[----:B------:R-:W1:Y:S05]  /*0960*/  LDC.64 R34, c[0x3][0x30] ;  /* 0x00c00c00ff227b82 */ /* 0x000e6a0000000a00 */
[----:B------:R-:W-:-:S02]  /*0970*/  DMUL R40, R40, R40 ;  /* 0x0000002828287228 */ /* 0x000fc40000000000 */
        /* <DEDUP_REMOVED lines=8> */
.L_x_52:
        /* <DEDUP_REMOVED lines=20> */
.L_x_55:
[----:B------:R-:W-:-:S11]  /*0b40*/  DADD R26, R22, 3 ;  /* 0x40080000161a7429 */ /* 0x000fd60000000000 */
.L_x_54:
[----:B------:R-:W-:Y:S05]  /*0b50*/  BSYNC.RECONVERGENT B3 ;  /* 0x0000000000037941 */ /* 0x000fea0003800200 */
.L_x_53:
[----:B------:R-:W-:Y:S01]  /*0b60*/  DSETP.NEU.AND P0, PT, R22, 1, PT ;  /* 0x3ff000001600742a */ /* 0x000fe20003f0d000 */
[----:B------:R-:W-:Y:S02]  /*0b70*/  VIADD R3, R3, 0x2 ;  /* 0x0000000203037836 */ /* 0x000fe40000000000 */
[----:B------:R-:W-:Y:S02]  /*0b80*/  VIADD R0, R0, 0x2 ;  /* 0x0000000200007836 */ /* 0x000fe40000000000 */
[----:B------:R-:W-:Y:S01]  /*0b90*/  VIADD R2, R2, 0x2 ;  /* 0x0000000202027836 */ /* 0x000fe20000000000 */
[----:B------:R-:W-:Y:S02]  /*0ba0*/  FSEL R22, R26, RZ, P0 ;  /* 0x000000ff1a167208 */ /* 0x000fe40000000000 */
[----:B------:R-:W-:Y:S02]  /*0bb0*/  FSEL R23, R27, 1.875, P0 ;  /* 0x3ff000001b177808 */ /* 0x000fe40000000000 */
[----:B------:R-:W-:-:S04]  /*0bc0*/  ISETP.NE.AND P0, PT, R3, RZ, PT ;  /* 0x000000ff0300720c */ /* 0x000fc80003f05270 */
[----:B------:R-:W-:-:S08]  /*0bd0*/  DMUL R22, R4, R22 ;  /* 0x0000001604167228 */ /* 0x000fd00000000000 */
[----:B------:R-:W-:Y:S01]  /*0be0*/  DFMA R18, R24, R22, R18 ;  /* 0x000000161812722b */ /* 0x000fe20000000012 */
[----:B------:R-:W-:Y:S10]  /*0bf0*/  @P0 BRA `(.L_x_56) ;  /* 0xfffffff800600947 */ /* 0x000ff4000383ffff */
[----:B------:R-:W-:Y:S05]  /*0c00*/  BSYNC.RECONVERGENT B2 ;  /* 0x0000000000027941 */ /* 0x000fea0003800200 */
.L_x_47:
[----:B------:R-:W-:-:S07]  /*0c10*/  VIADD R5, R2, 0x1 ;  /* 0x0000000102057836 */ /* 0x000fce0000000000 */
.L_x_45:
[----:B------:R-:W-:Y:S05]  /*0c20*/  BSYNC.RECONVERGENT B1 ;  /* 0x0000000000017941 */ /* 0x000fea0003800200 */
.L_x_44:
[----:B------:R-:W-:-:S04]  /*0c30*/  LOP3.LUT R50, R50, 0x1, RZ, 0xc0, !PT ;  /* 0x0000000132327812 */ /* 0x000fc800078ec0ff */
[----:B------:R-:W-:-:S13]  /*0c40*/  ISETP.NE.U32.AND P0, PT, R50, 0x1, PT ;  /* 0x000000013200780c */ /* 0x000fda0003f05070 */
[----:B------:R-:W-:Y:S05]  /*0c50*/  @P0 BRA `(.L_x_40) ;  /* 0x0000003000240947 */ /* 0x000fea0003800000 */
[----:B------:R-:W-:Y:S01]  /*0c60*/  IMAD.WIDE R20, R5, 0x4, R20 ;  /* 0x0000000405147825 */ /* 0x000fe200078e0214 */
[----:B------:R-:W0:Y:S01]  /*0c70*/  LDC.64 R22, c[0x0][0x388] ;  /* 0x0000e200ff167b82 */ /* 0x000e220000000a00 */
[----:B------:R-:W1:Y:S04]  /*0c80*/  LDCU UR6, c[0x3][0x34] ;  /* 0x00c00680ff0677ac */ /* 0x000e680008000800 */
[----:B------:R-:W0:Y:S02]  /*0c90*/  LDG.E R21, desc[UR4][R20.64] ;  /* 0x0000000414157981 */ /* 0x000e24000c1e1900 */
[----:B0-----:R-:W-:-:S05]  /*0ca0*/  IMAD.WIDE R22, R21, 0x60, R22 ;  /* 0x0000006015167825 */ /* 0x001fca00078e0216 */
[----:B------:R-:W2:Y:S04]  /*0cb0*/  LDG.E.64 R24, desc[UR4][R22.64+0x8] ;  /* 0x0000080416187981 */ /* 0x000ea8000c1e1b00 */
[----:B------:R-:W3:Y:S04]  /*0cc0*/  LDG.E.64 R4, desc[UR4][R22.64] ;  /* 0x0000000416047981 */ /* 0x000ee8000c1e1b00 */
[----:B------:R-:W4:Y:S04]  /*0cd0*/  LDG.E.64 R26, desc[UR4][R22.64+0x10] ;  /* 0x00001004161a7981 */ /* 0x000f28000c1e1b00 */
[----:B------:R0:W5:Y:S01]  /*0ce0*/  LDG.E.64 R2, desc[UR4][R22.64+0x58] ;  /* 0x0000580416027981 */ /* 0x000162000c1e1b00 */
[----:B------:R-:W-:Y:S01]  /*0cf0*/  ISETP.NE.AND P1, PT, R9, 0x7ff00000, PT ;  /* 0x7ff000000900780c */ /* 0x000fe20003f25270 */
[----:B------:R-:W-:Y:S01]  /*0d00*/  BSSY.RECONVERGENT B1, `(.L_x_57) ;  /* 0x0000015000017945 */ /* 0x000fe20003800200 */
[----:B------:R-:W-:Y:S01]  /*0d10*/  IMAD.MOV.U32 R49, RZ, RZ, 0x40080000 ;  /* 0x40080000ff317424 */ /* 0x000fe200078e00ff */
[----:B------:R-:W-:Y:S01]  /*0d20*/  MOV R52, 0xe50 ;  /* 0x00000e5000347802 */ /* 0x000fe20000000f00 */
[----:B--2---:R-:W-:Y:S01]  /*0d30*/  DADD R24, R14, -R24 ;  /* 0x000000000e187229 */ /* 0x004fe20000000818 */
[----:B------:R-:W2:Y:S01]  /*0d40*/  LDC.64 R14, c[0x3][0x30] ;  /* 0x00c00c00ff0e7b82 */ /* 0x000ea20000000a00 */
[----:B---3--:R-:W-:-:S06]  /*0d50*/  DADD R4, R16, -R4 ;  /* 0x0000000010047229 */ /* 0x008fcc0000000804 */
[----:B------:R-:W-:Y:S02]  /*0d60*/  DMUL R24, R24, R24 ;  /* 0x0000001818187228 */ /* 0x000fe40000000000 */
[----:B----4-:R-:W-:-:S06]  /*0d70*/  DADD R26, R12, -R26 ;  /* 0x000000000c1a7229 */ /* 0x010fcc000000081a */
[----:B------:R-:W-:-:S08]  /*0d80*/  DFMA R24, R4, R4, R24 ;  /* 0x000000040418722b */ /* 0x000fd00000000018 */
[----:B------:R-:W-:Y:S02]  /*0d90*/  DFMA R4, R26, R26, R24 ;  /* 0x0000001a1a04722b */ /* 0x000fe40000000018 */
[C---:B--2---:R-:W-:Y:S02]  /*0da0*/  DADD R12, R14.reuse, 9 ;  /* 0x402200000e0c7429 */ /* 0x044fe40000000000 */
[----:B------:R-:W-:-:S04]  /*0db0*/  DSETP.NEU.AND P0, PT, R14, 1, PT ;  /* 0x3ff000000e00742a */ /* 0x000fc80003f0d000 */
[----:B------:R-:W-:-:S04]  /*0dc0*/  DFMA R4, R14, R14, -R4 ;  /* 0x0000000e0e04722b */ /* 0x000fc80000000804 */
[----:B------:R-:W-:Y:S02]  /*0dd0*/  FSEL R12, R12, RZ, !P1 ;  /* 0x000000ff0c0c7208 */ /* 0x000fe40004800000 */
[----:B-1----:R-:W-:Y:S02]  /*0de0*/  FSEL R13, R13, UR6, !P1 ;  /* 0x000000060d0d7c08 */ /* 0x002fe4000c800000 */
[----:B------:R-:W-:Y:S01]  /*0df0*/  DADD R32, -RZ, |R4| ;  /* 0x00000000ff207229 */ /* 0x000fe20000000504 */
[----:B------:R-:W-:Y:S02]  /*0e00*/  FSEL R12, R12, RZ, P0 ;  /* 0x000000ff0c0c7208 */ /* 0x000fe40000000000 */
[----:B------:R-:W-:-:S06]  /*0e10*/  FSEL R13, R13, 1.875, P0 ;  /* 0x3ff000000d0d7808 */ /* 0x000fcc0000000000 */
[----:B------:R-:W-:Y:S01]  /*0e20*/  DMUL R10, R10, R12 ;  /* 0x0000000c0a0a7228 */ /* 0x000fe20000000000 */
[----:B0-----:R-:W-:-:S10]  /*0e30*/  IMAD.MOV.U32 R51, RZ, RZ, R33 ;  /* 0x000000ffff337224 */ /* 0x001fd400078e0021 */
[----:B-----5:R-:W-:Y:S05]  /*0e40*/  CALL.REL.NOINC `($_Z19updateDensityKernelPiP8Particle$__internal_accurate_pow) ;  /* 0x0000003400447944 */ /* 0x020fea0003c00000 */
[----:B------:R-:W-:Y:S05]  /*0e50*/  BSYNC.RECONVERGENT B1 ;  /* 0x0000000000017941 */ /* 0x000fea0003800200 */
.L_x_57:
        /* <DEDUP_REMOVED lines=20> */
.L_x_60:
[----:B------:R-:W-:-:S11]  /*0fa0*/  DADD R12, R4, 3 ;  /* 0x40080000040c7429 */ /* 0x000fd60000000000 */
.L_x_59:
[----:B------:R-:W-:Y:S05]  /*0fb0*/  BSYNC.RECONVERGENT B1 ;  /* 0x0000000000017941 */ /* 0x000fea0003800200 */
.L_x_58:
[----:B------:R-:W0:Y:S01]  /*0fc0*/  MUFU.RCP64H R15, R11 ;  /* 0x0000000b000f7308 */ /* 0x000e220000001800 */
[----:B------:R-:W-:Y:S01]  /*0fd0*/  IMAD.MOV.U32 R14, RZ, RZ, 0x1 ;  /* 0x00000001ff0e7424 */ /* 0x000fe200078e00ff */
[----:B------:R-:W-:-:S06]  /*0fe0*/  DSETP.NEU.AND P0, PT, R4, 1, PT ;  /* 0x3ff000000400742a */ /* 0x000fcc0003f0d000 */
[----:B------:R-:W-:Y:S02]  /*0ff0*/  FSEL R12, R12, RZ, P0 ;  /* 0x000000ff0c0c7208 */ /* 0x000fe40000000000 */
[----:B------:R-:W-:Y:S01]  /*1000*/  FSEL R13, R13, 1.875, P0 ;  /* 0x3ff000000d0d7808 */ /* 0x000fe20000000000 */
        /* <DEDUP_REMOVED lines=12> */
[----:B------:R-:W-:Y:S01]  /*10d0*/  MOV R34, 0x1100 ;  /* 0x0000110000227802 */ /* 0x000fe20000000f00 */
[----:B------:R-:W-:-:S07]  /*10e0*/  IMAD.MOV.U32 R23, RZ, RZ, R11 ;  /* 0x000000ffff177224 */ /* 0x000fce00078e000b */
[----:B------:R-:W-:Y:S05]  /*10f0*/  CALL.REL.NOINC `($__internal_2_$__cuda_sm20_div_rn_f64_full) ;  /* 0x0000002c00207944 */ /* 0x000fea0003c00000 */
[----:B------:R-:W-:Y:S02]  /*1100*/  IMAD.MOV.U32 R14, RZ, RZ, R4 ;  /* 0x000000ffff0e7224 */ /* 0x000fe400078e0004 */
[----:B------:R-:W-:-:S07]  /*1110*/  IMAD.MOV.U32 R15, RZ, RZ, R5 ;  /* 0x000000ffff0f7224 */ /* 0x000fce00078e0005 */
.L_x_61:
[----:B------:R-:W-:-:S08]  /*1120*/  DMUL R12, R14, R12 ;  /* 0x0000000c0e0c7228 */ /* 0x000fd00000000000 */
[----:B------:R-:W-:Y:S01]  /*1130*/  DFMA R18, R2, R12, R18 ;  /* 0x0000000c0212722b */ /* 0x000fe20000000012 */
[----:B------:R-:W-:Y:S10]  /*1140*/  BRA `(.L_x_40) ;  /* 0x0000002800e87947 */ /* 0x000ff40003800000 */
.L_x_43:
[----:B------:R-:W-:Y:S01]  /*1150*/  ISETP.NE.AND P0, PT, R50, 0x1, PT ;  /* 0x000000013200780c */ /* 0x000fe20003f05270 */
[----:B------:R-:W-:Y:S01]  /*1160*/  BSSY.RECONVERGENT B1, `(.L_x_62) ;  /* 0x0000093000017945 */ /* 0x000fe20003800200 */
[----:B------:R-:W-:Y:S01]  /*1170*/  IMAD.MOV.U32 R5, RZ, RZ, 0x1 ;  /* 0x00000001ff057424 */ /* 0x000fe200078e00ff */
[----:B------:R-:W-:-:S10]  /*1180*/  CS2R R18, SRZ ;  /* 0x0000000000127805 */ /* 0x000fd4000001ff00 */
[----:B------:R-:W-:Y:S05]  /*1190*/  @!P0 BRA `(.L_x_63) ;  /* 0x00000008003c8947 */ /* 0x000fea0003800000 */
[----:B------:R-:W-:Y:S01]  /*11a0*/  ISETP.NE.AND P1, PT, R9, 0x7ff00000, PT ;  /* 0x7ff000000900780c */ /* 0x000fe20003f25270 */
[----:B------:R-:W-:Y:S01]  /*11b0*/  DSETP.NEU.AND P0, PT, R22, 1, PT ;  /* 0x3ff000001600742a */ /* 0x000fe20003f0d000 */
[----:B------:R-:W-:Y:S02]  /*11c0*/  BSSY.RECONVERGENT B2, `(.L_x_64) ;  /* 0x0000018000027945 */ /* 0x000fe40003800200 */
[----:B------:R-:W-:Y:S02]  /*11d0*/  FSEL R2, R46, R2, P1 ;  /* 0x000000022e027208 */ /* 0x000fe40000800000 */
[----:B------:R-:W-:Y:S02]  /*11e0*/  FSEL R3, R47, R3, P1 ;  /* 0x000000032f037208 */ /* 0x000fe40000800000 */
[----:B------:R-:W-:Y:S02]  /*11f0*/  FSEL R2, R2, RZ, P0 ;  /* 0x000000ff02027208 */ /* 0x000fe40000000000 */
[----:B------:R-:W-:-:S06]  /*1200*/  FSEL R3, R3, 1.875, P0 ;  /* 0x3ff0000003037808 */ /* 0x000fcc0000000000 */
        /* <DEDUP_REMOVED lines=17> */
[----:B------:R-:W-:Y:S02]  /*1320*/  IMAD.MOV.U32 R2, RZ, RZ, R4 ;  /* 0x000000ffff027224 */ /* 0x000fe400078e0004 */
[----:B------:R-:W-:-:S07]  /*1330*/  IMAD.MOV.U32 R3, RZ, RZ, R5 ;  /* 0x000000ffff037224 */ /* 0x000fce00078e0005 */
.L_x_65:
[----:B------:R-:W-:Y:S05]  /*1340*/  BSYNC.RECONVERGENT B2 ;  /* 0x0000000000027941 */ /* 0x000fea0003800200 */
.L_x_64:
        /* <DEDUP_REMOVED lines=10> */
.L_x_75:
[----:B------:R-:W-:Y:S01]  /*13f0*/  IMAD.WIDE R26, R0, 0x4, R22 ;  /* 0x00000004001a7825 */ /* 0x000fe200078e0216 */
[----:B------:R-:W0:Y:S04]  /*1400*/  LDC.64 R34, c[0x0][0x388] ;  /* 0x0000e200ff227b82 */ /* 0x000e280000000a00 */
[----:B------:R-:W0:Y:S02]  /*1410*/  LDG.E R25, desc[UR4][R26.64+-0x4] ;  /* 0xfffffc041a197981 */ /* 0x000e24000c1e1900 */
        /* <DEDUP_REMOVED lines=9> */
[----:B---3--:R-:W-:Y:S01]  /*14b0*/  DADD R32, R16, -R30 ;  /* 0x0000000010207229 */ /* 0x008fe2000000081e */
[----:B------:R-:W1:Y:S05]  /*14c0*/  LDC.64 R30, c[0x3][0x30] ;  /* 0x00c00c00ff1e7b82 */ /* 0x000e6a0000000a00 */
        /* <DEDUP_REMOVED lines=9> */
.L_x_67:
        /* <DEDUP_REMOVED lines=20> */
.L_x_70:
[----:B------:R-:W-:-:S11]  /*16a0*/  DADD R30, R24, 3 ;  /* 0x40080000181e7429 */ /* 0x000fd60000000000 */
.L_x_69:
[----:B------:R-:W-:Y:S05]  /*16b0*/  BSYNC.RECONVERGENT B3 ;  /* 0x0000000000037941 */ /* 0x000fea0003800200 */
.L_x_68:
        /* <DEDUP_REMOVED lines=16> */
[----:B---3--:R-:W-:-:S06]  /*17c0*/  DADD R34, R16, -R34 ;  /* 0x0000000010227229 */ /* 0x008fcc0000000822 */
[----:B------:R-:W-:Y:S02]  /*17d0*/  DMUL R40, R36, R36 ;  /* 0x0000002424287228 */ /* 0x000fe40000000000 */
[----:B------:R-:W1:Y:S01]  /*17e0*/  LDC.64 R36, c[0x3][0x30] ;  /* 0x00c00c00ff247b82 */ /* 0x000e620000000a00 */
[----:B----4-:R-:W-:-:S05]  /*17f0*/  DADD R32, R12, -R32 ;  /* 0x000000000c207229 */ /* 0x010fca0000000820 */
[----:B------:R-:W-:-:S08]  /*1800*/  DFMA R40, R34, R34, R40 ;  /* 0x000000222228722b */ /* 0x000fd00000000028 */
[----:B------:R-:W-:-:S08]  /*1810*/  DFMA R40, R32, R32, R40 ;  /* 0x000000202028722b */ /* 0x000fd00000000028 */
[----:B-1----:R-:W-:-:S08]  /*1820*/  DFMA R24, R36, R36, -R40 ;  /* 0x000000242418722b */ /* 0x002fd00000000828 */
[----:B------:R-:W-:-:S10]  /*1830*/  DADD R32, -RZ, |R24| ;  /* 0x00000000ff207229 */ /* 0x000fd40000000518 */
[----:B0-----:R-:W-:-:S07]  /*1840*/  IMAD.MOV.U32 R51, RZ, RZ, R33 ;  /* 0x000000ffff337224 */ /* 0x001fce00078e0021 */
[----:B-----5:R-:W-:Y:S05]  /*1850*/  CALL.REL.NOINC `($_Z19updateDensityKernelPiP8Particle$__internal_accurate_pow) ;  /* 0x0000002800c07944 */ /* 0x020fea0003c00000 */
[----:B------:R-:W-:Y:S05]  /*1860*/  BSYNC.RECONVERGENT B3 ;  /* 0x0000000000037941 */ /* 0x000fea0003800200 */
.L_x_71:
        /* <DEDUP_REMOVED lines=20> */
.L_x_74:
[----:B------:R-:W-:-:S11]  /*19b0*/  DADD R28, R24, 3 ;  /* 0x40080000181c7429 */ /* 0x000fd60000000000 */
.L_x_73:
[----:B------:R-:W-:Y:S05]  /*19c0*/  BSYNC.RECONVERGENT B3 ;  /* 0x0000000000037941 */ /* 0x000fea0003800200 */
.L_x_72:
        /* <DEDUP_REMOVED lines=11> */
.L_x_66:
[----:B------:R-:W-:-:S07]  /*1a80*/  VIADD R5, R4, 0x1 ;  /* 0x0000000104057836 */ /* 0x000fce0000000000 */
.L_x_63:
[----:B------:R-:W-:Y:S05]  /*1a90*/  BSYNC.RECONVERGENT B1 ;  /* 0x0000000000017941 */ /* 0x000fea0003800200 */
.L_x_62:
[----:B------:R-:W-:-:S04]  /*1aa0*/  LOP3.LUT R50, R50, 0x1, RZ, 0xc0, !PT ;  /* 0x0000000132327812 */ /* 0x000fc800078ec0ff */
[----:B------:R-:W-:-:S13]  /*1ab0*/  ISETP.NE.U32.AND P0, PT, R50, 0x1, PT ;  /* 0x000000013200780c */ /* 0x000fda0003f05070 */
[----:B------:R-:W-:Y:S05]  /*1ac0*/  @P0 BRA `(.L_x_40) ;  /* 0x0000002000880947 */ /* 0x000fea0003800000 */
[----:B------:R-:W-:Y:S01]  /*1ad0*/  IMAD.WIDE R20, R5, 0x4, R20 ;  /* 0x0000000405147825 */ /* 0x000fe200078e0214 */
[----:B------:R-:W0:Y:S05]  /*1ae0*/  LDC.64 R22, c[0x0][0x388] ;  /* 0x0000e200ff167b82 */ /* 0x000e2a0000000a00 */
        /* <DEDUP_REMOVED lines=11> */
[----:B------:R-:W1:Y:S01]  /*1ba0*/  LDC.64 R14, c[0x3][0x30] ;  /* 0x00c00c00ff0e7b82 */ /* 0x000e620000000a00 */
[----:B---3--:R-:W-:-:S06]  /*1bb0*/  DADD R4, R16, -R4 ;  /* 0x0000000010047229 */ /* 0x008fcc0000000804 */
[----:B------:R-:W-:Y:S02]  /*1bc0*/  DMUL R24, R24, R24 ;  /* 0x0000001818187228 */ /* 0x000fe40000000000 */
[----:B----4-:R-:W-:-:S06]  /*1bd0*/  DADD R26, R12, -R26 ;  /* 0x000000000c1a7229 */ /* 0x010fcc000000081a */
[----:B------:R-:W-:-:S08]  /*1be0*/  DFMA R24, R4, R4, R24 ;  /* 0x000000040418722b */ /* 0x000fd00000000018 */
[----:B------:R-:W-:Y:S02]  /*1bf0*/  DFMA R4, R26, R26, R24 ;  /* 0x0000001a1a04722b */ /* 0x000fe40000000018 */
[C---:B-1----:R-:W-:Y:S02]  /*1c00*/  DADD R12, R14.reuse, 9 ;  /* 0x402200000e0c7429 */ /* 0x042fe40000000000 */
[----:B------:R-:W-:-:S04]  /*1c10*/  DSETP.NEU.AND P0, PT, R14, 1, PT ;  /* 0x3ff000000e00742a */ /* 0x000fc80003f0d000 */
[----:B------:R-:W-:-:S04]  /*1c20*/  DFMA R4, R14, R14, -R4 ;  /* 0x0000000e0e04722b */ /* 0x000fc80000000804 */
[----:B------:R-:W-:Y:S02]  /*1c30*/  FSEL R12, R46, R12, P1 ;  /* 0x0000000c2e0c7208 */ /* 0x000fe40000800000 */
[----:B------:R-:W-:Y:S02]  /*1c40*/  FSEL R13, R47, R13, P1 ;  /* 0x0000000d2f0d7208 */ /* 0x000fe40000800000 */
[----:B------:R-:W-:Y:S01]  /*1c50*/  DADD R32, -RZ, |R4| ;  /* 0x00000000ff207229 */ /* 0x000fe20000000504 */
[----:B------:R-:W-:Y:S02]  /*1c60*/  FSEL R12, R12, RZ, P0 ;  /* 0x000000ff0c0c7208 */ /* 0x000fe40000000000 */
[----:B------:R-:W-:-:S06]  /*1c70*/  FSEL R13, R13, 1.875, P0 ;  /* 0x3ff000000d0d7808 */ /* 0x000fcc0000000000 */
[----:B------:R-:W-:Y:S01]  /*1c80*/  DMUL R10, R10, R12 ;  /* 0x0000000c0a0a7228 */ /* 0x000fe20000000000 */
[----:B0-----:R-:W-:-:S10]  /*1c90*/  IMAD.MOV.U32 R51, RZ, RZ, R33 ;  /* 0x000000ffff337224 */ /* 0x001fd400078e0021 */
[----:B-----5:R-:W-:Y:S05]  /*1ca0*/  CALL.REL.NOINC `($_Z19updateDensityKernelPiP8Particle$__internal_accurate_pow) ;  /* 0x0000002400ac7944 */ /* 0x020fea0003c00000 */
[----:B------:R-:W-:Y:S05]  /*1cb0*/  BSYNC.RECONVERGENT B1 ;  /* 0x0000000000017941 */ /* 0x000fea0003800200 */
.L_x_76:
        /* <DEDUP_REMOVED lines=20> */
.L_x_79:
[----:B------:R-:W-:-:S11]  /*1e00*/  DADD R12, R4, 3 ;  /* 0x40080000040c7429 */ /* 0x000fd60000000000 */
.L_x_78:
[----:B------:R-:W-:Y:S05]  /*1e10*/  BSYNC.RECONVERGENT B1 ;  /* 0x0000000000017941 */ /* 0x000fea0003800200 */
.L_x_77:
[----:B------:R-:W0:Y:S01]  /*1e20*/  MUFU.RCP64H R15, R11 ;  /* 0x0000000b000f7308 */ /* 0x000e220000001800 */
[----:B------:R-:W-:Y:S01]  /*1e30*/  IMAD.MOV.U32 R14, RZ, RZ, 0x1 ;  /* 0x00000001ff0e7424 */ /* 0x000fe200078e00ff */
[----:B------:R-:W-:Y:S01]  /*1e40*/  DSETP.NEU.AND P0, PT, R4, 1, PT ;  /* 0x3ff000000400742a */ /* 0x000fe20003f0d000 */
[----:B------:R-:W-:Y:S05]  /*1e50*/  BSSY.RECONVERGENT B1, `(.L_x_80) ;  /* 0x0000014000017945 */ /* 0x000fea0003800200 */
        /* <DEDUP_REMOVED lines=19> */
.L_x_81:
[----:B------:R-:W-:Y:S05]  /*1f90*/  BSYNC.RECONVERGENT B1 ;  /* 0x0000000000017941 */ /* 0x000fea0003800200 */
.L_x_80:
[----:B------:R-:W-:-:S08]  /*1fa0*/  DMUL R12, R14, R12 ;  /* 0x0000000c0e0c7228 */ /* 0x000fd00000000000 */
[----:B------:R-:W-:Y:S01]  /*1fb0*/  DFMA R18, R2, R12, R18 ;  /* 0x0000000c0212722b */ /* 0x000fe20000000012 */
[----:B------:R-:W-:Y:S10]  /*1fc0*/  BRA `(.L_x_40) ;  /* 0x0000001c00487947 */ /* 0x000ff40003800000 */
.L_x_42:
[----:B------:R-:W-:Y:S01]  /*1fd0*/  DSETP.NEU.AND P1, PT, R22, RZ, PT ;  /* 0x000000ff1600722a */ /* 0x000fe20003f2d000 */
[----:B------:R-:W-:-:S05]  /*1fe0*/  IMAD.MOV.U32 R6, RZ, RZ, -0x100000 ;  /* 0xfff00000ff067424 */ /* 0x000fca00078e00ff */
[----:B------:R-:W-:-:S08]  /*1ff0*/  SEL R6, R6, 0x7ff00000, !P0 ;  /* 0x7ff0000006067807 */ /* 0x000fd00004000000 */
[----:B------:R-:W-:Y:S05]  /*2000*/  @P1 BRA `(.L_x_82) ;  /* 0x0000000c00941947 */ /* 0x000fea0003800000 */
[----:B------:R-:W-:Y:S01]  /*2010*/  ISETP.NE.AND P0, PT, R50, 0x1, PT ;  /* 0x000000013200780c */ /* 0x000fe20003f05270 */
[----:B------:R-:W-:Y:S01]  /*2020*/  BSSY.RECONVERGENT B1, `(.L_x_83) ;  /* 0x0000092000017945 */ /* 0x000fe20003800200 */
[----:B------:R-:W-:Y:S01]  /*2030*/  IMAD.MOV.U32 R3, RZ, RZ, 0x1 ;  /* 0x00000001ff037424 */ /* 0x000fe200078e00ff */
[----:B------:R-:W-:-:S10]  /*2040*/  CS2R R18, SRZ ;  /* 0x0000000000127805 */ /* 0x000fd4000001ff00 */
[----:B------:R-:W-:Y:S05]  /*2050*/  @!P0 BRA `(.L_x_84) ;  /* 0x0000000800388947 */ /* 0x000fea0003800000 */
[----:B------:R-:W-:Y:S01]  /*2060*/  ISETP.NE.AND P2, PT, R9, 0x7ff00000, PT ;  /* 0x7ff000000900780c */ /* 0x000fe20003f45270 */
[C---:B------:R-:W-:Y:S01]  /*2070*/  DSETP.NEU.AND P0, PT, |R22|.reuse, +INF , PT ;  /* 0x7ff000001600742a */ /* 0x040fe20003f0d200 */
[----:B------:R-:W-:Y:S01]  /*2080*/  IMAD.MOV.U32 R24, RZ, RZ, RZ ;  /* 0x000000ffff187224 */ /* 0x000fe200078e00ff */
[----:B------:R-:W-:Y:S01]  /*2090*/  DSETP.NEU.AND P1, PT, R22, 1, PT ;  /* 0x3ff000001600742a */ /* 0x000fe20003f2d000 */
[----:B------:R-:W-:Y:S01]  /*20a0*/  IMAD.MOV.U32 R2, RZ, RZ, 0x1 ;  /* 0x00000001ff027424 */ /* 0x000fe200078e00ff */
[----:B------:R-:W-:Y:S08]  /*20b0*/  BSSY.RECONVERGENT B2, `(.L_x_85) ;  /* 0x0000013000027945 */ /* 0x000ff00003800200 */
[----:B------:R-:W-:-:S04]  /*20c0*/  @!P2 FSEL R25, R6, R25, !P0 ;  /* 0x000000190619a208 */ /* 0x000fc80004000000 */
[----:B------:R-:W-:-:S06]  /*20d0*/  FSEL R25, R25, 1.875, P1 ;  /* 0x3ff0000019197808 */ /* 0x000fcc0000800000 */
        /* <DEDUP_REMOVED lines=16> */
.L_x_86:
[----:B------:R-:W-:Y:S05]  /*21e0*/  BSYNC.RECONVERGENT B2 ;  /* 0x0000000000027941 */ /* 0x000fea0003800200 */
.L_x_85:
        /* <DEDUP_REMOVED lines=10> */
.L_x_96:
[----:B------:R-:W-:Y:S01]  /*2290*/  IMAD.WIDE R26, R0, 0x4, R22 ;  /* 0x00000004001a7825 */ /* 0x000fe200078e0216 */
[----:B------:R-:W0:Y:S05]  /*22a0*/  LDC.64 R30, c[0x0][0x388] ;  /* 0x0000e200ff1e7b82 */ /* 0x000e2a0000000a00 */
[----:B------:R-:W0:Y:S03]  /*22b0*/  LDG.E R27, desc[UR4][R26.64+-0x4] ;  /* 0xfffffc041a1b7981 */ /* 0x000e26000c1e1900 */
        /* <DEDUP_REMOVED lines=20> */
.L_x_88:
        /* <DEDUP_REMOVED lines=20> */
.L_x_91:
[----:B------:R-:W-:-:S11]  /*2540*/  DADD R30, R24, 3 ;  /* 0x40080000181e7429 */ /* 0x000fd60000000000 */
.L_x_90:
[----:B------:R-:W-:Y:S05]  /*2550*/  BSYNC.RECONVERGENT B3 ;  /* 0x0000000000037941 */ /* 0x000fea0003800200 */
.L_x_89:
        /* <DEDUP_REMOVED lines=28> */
.L_x_92:
        /* <DEDUP_REMOVED lines=20> */
.L_x_95:
[----:B------:R-:W-:-:S11]  /*2860*/  DADD R28, R24, 3 ;  /* 0x40080000181c7429 */ /* 0x000fd60000000000 */
.L_x_94:
[----:B------:R-:W-:Y:S05]  /*2870*/  BSYNC.RECONVERGENT B3 ;  /* 0x0000000000037941 */ /* 0x000fea0003800200 */
.L_x_93:
        /* <DEDUP_REMOVED lines=11> */
.L_x_87:
[----:B------:R-:W-:-:S07]  /*2930*/  VIADD R3, R2, 0x1 ;  /* 0x0000000102037836 */ /* 0x000fce0000000000 */
.L_x_84:
[----:B------:R-:W-:Y:S05]  /*2940*/  BSYNC.RECONVERGENT B1 ;  /* 0x0000000000017941 */ /* 0x000fea0003800200 */
.L_x_83:
        /* <DEDUP_REMOVED lines=9> */
[----:B------:R-:W4:Y:S01]  /*29e0*/  LDG.E.64 R26, desc[UR4][R4.64+0x10] ;  /* 0x00001004041a7981 */ /* 0x000f22000c1e1b00 */
[----:B------:R-:W-:-:S03]  /*29f0*/  ISETP.NE.AND P2, PT, R9, 0x7ff00000, PT ;  /* 0x7ff000000900780c */ /* 0x000fc60003f45270 */
[----:B------:R0:W5:Y:S01]  /*2a00*/  LDG.E.64 R2, desc[UR4][R4.64+0x58] ;  /* 0x0000580404027981 */ /* 0x000162000c1e1b00 */
[----:B------:R-:W-:Y:S01]  /*2a10*/  BSSY.RECONVERGENT B1, `(.L_x_97) ;  /* 0x0000015000017945 */ /* 0x000fe20003800200 */
[----:B------:R-:W-:Y:S01]  /*2a20*/  IMAD.MOV.U32 R49, RZ, RZ, 0x40080000 ;  /* 0x40080000ff317424 */ /* 0x000fe200078e00ff */
[----:B------:R-:W-:Y:S01]  /*2a30*/  MOV R52, 0x2b60 ;  /* 0x00002b6000347802 */ /* 0x000fe20000000f00 */
[----:B--2---:R-:W-:Y:S01]  /*2a40*/  DADD R24, R14, -R24 ;  /* 0x000000000e187229 */ /* 0x004fe20000000818 */
[----:B------:R-:W1:Y:S01]  /*2a50*/  LDC.64 R14, c[0x3][0x30] ;  /* 0x00c00c00ff0e7b82 */ /* 0x000e620000000a00 */
[----:B---3--:R-:W-:-:S06]  /*2a60*/  DADD R22, R16, -R22 ;  /* 0x0000000010167229 */ /* 0x008fcc0000000816 */
[----:B------:R-:W-:Y:S01]  /*2a70*/  DMUL R24, R24, R24 ;  /* 0x0000001818187228 */ /* 0x000fe20000000000 */
[----:B------:R-:W2:Y:S01]  /*2a80*/  LDC R17, c[0x3][0x34] ;  /* 0x00c00d00ff117b82 */ /* 0x000ea20000000800 */
[----:B----4-:R-:W-:Y:S01]  /*2a90*/  DADD R26, R12, -R26 ;  /* 0x000000000c1a7229 */ /* 0x010fe2000000081a */
[----:B------:R-:W-:-:S05]  /*2aa0*/  IMAD.MOV.U32 R12, RZ, RZ, RZ ;  /* 0x000000ffff0c7224 */ /* 0x000fca00078e00ff */
[----:B------:R-:W-:-:S08]  /*2ab0*/  DFMA R24, R22, R22, R24 ;  /* 0x000000161618722b */ /* 0x000fd00000000018 */
[----:B------:R-:W-:Y:S02]  /*2ac0*/  DFMA R24, R26, R26, R24 ;  /* 0x0000001a1a18722b */ /* 0x000fe40000000018 */
[C---:B-1----:R-:W-:Y:S02]  /*2ad0*/  DSETP.NEU.AND P1, PT, |R14|.reuse, +INF , PT ;  /* 0x7ff000000e00742a */ /* 0x042fe40003f2d200 */
[----:B------:R-:W-:-:S04]  /*2ae0*/  DSETP.NEU.AND P0, PT, R14, 1, PT ;  /* 0x3ff000000e00742a */ /* 0x000fc80003f0d000 */
[----:B0-----:R-:W-:Y:S01]  /*2af0*/  DFMA R4, R14, R14, -R24 ;  /* 0x0000000e0e04722b */ /* 0x001fe20000000818 */
[----:B--2---:R-:W-:-:S04]  /*2b00*/  @!P2 FSEL R17, R6, R17, !P1 ;  /* 0x000000110611a208 */ /* 0x004fc80004800000 */
[----:B------:R-:W-:-:S03]  /*2b10*/  FSEL R13, R17, 1.875, P0 ;  /* 0x3ff00000110d7808 */ /* 0x000fc60000000000 */
[----:B------:R-:W-:-:S03]  /*2b20*/  DADD R32, -RZ, |R4| ;  /* 0x00000000ff207229 */ /* 0x000fc60000000504 */
[----:B------:R-:W-:-:S07]  /*2b30*/  DMUL R10, R10, R12 ;  /* 0x0000000c0a0a7228 */ /* 0x000fce0000000000 */
[----:B------:R-:W-:-:S07]  /*2b40*/  IMAD.MOV.U32 R51, RZ, RZ, R33 ;  /* 0x000000ffff337224 */ /* 0x000fce00078e0021 */
[----:B-----5:R-:W-:Y:S05]  /*2b50*/  CALL.REL.NOINC `($_Z19updateDensityKernelPiP8Particle$__internal_accurate_pow) ;  /* 0x0000001800007944 */ /* 0x020fea0003c00000 */
[----:B------:R-:W-:Y:S05]  /*2b60*/  BSYNC.RECONVERGENT B1 ;  /* 0x0000000000017941 */ /* 0x000fea0003800200 */
.L_x_97:
        /* <DEDUP_REMOVED lines=20> */
.L_x_100:
[----:B------:R-:W-:-:S11]  /*2cb0*/  DADD R12, R4, 3 ;  /* 0x40080000040c7429 */ /* 0x000fd60000000000 */
.L_x_99:
[----:B------:R-:W-:Y:S05]  /*2cc0*/  BSYNC.RECONVERGENT B1 ;  /* 0x0000000000017941 */ /* 0x000fea0003800200 */
.L_x_98:
        /* <DEDUP_REMOVED lines=22> */
.L_x_101:
[----:B------:R-:W-:-:S08]  /*2e30*/  DMUL R12, R14, R12 ;  /* 0x0000000c0e0c7228 */ /* 0x000fd00000000000 */
[----:B------:R-:W-:Y:S01]  /*2e40*/  DFMA R18, R2, R12, R18 ;  /* 0x0000000c0212722b */ /* 0x000fe20000000012 */
[----:B------:R-:W-:Y:S10]  /*2e50*/  BRA `(.L_x_40) ;  /* 0x0000000c00a47947 */ /* 0x000ff40003800000 */
.L_x_82:
[----:B------:R-:W-:Y:S01]  /*2e60*/  ISETP.NE.AND P0, PT, R50, 0x1, PT ;  /* 0x000000013200780c */ /* 0x000fe20003f05270 */
[----:B------:R-:W-:Y:S01]  /*2e70*/  BSSY.RECONVERGENT B1, `(.L_x_102) ;  /* 0x0000095000017945 */ /* 0x000fe20003800200 */
[----:B------:R-:W-:Y:S01]  /*2e80*/  IMAD.MOV.U32 R3, RZ, RZ, 0x1 ;  /* 0x00000001ff037424 */ /* 0x000fe200078e00ff */
[----:B------:R-:W-:-:S10]  /*2e90*/  CS2R R18, SRZ ;  /* 0x0000000000127805 */ /* 0x000fd4000001ff00 */
[----:B------:R-:W-:Y:S05]  /*2ea0*/  @!P0 BRA `(.L_x_103) ;  /* 0x0000000800448947 */ /* 0x000fea0003800000 */
[C---:B------:R-:W-:Y:S01]  /*2eb0*/  DSETP.NEU.AND P0, PT, |R22|.reuse, +INF , PT ;  /* 0x7ff000001600742a */ /* 0x040fe20003f0d200 */
[----:B------:R-:W-:Y:S01]  /*2ec0*/  ISETP.NE.AND P1, PT, R9, 0x7ff00000, PT ;  /* 0x7ff000000900780c */ /* 0x000fe20003f25270 */
[----:B------:R-:W-:Y:S04]  /*2ed0*/  BSSY.RECONVERGENT B2, `(.L_x_104) ;  /* 0x000001b000027945 */ /* 0x000fe80003800200 */
[C---:B------:R-:W-:Y:S02]  /*2ee0*/  FSEL R3, R46.reuse, RZ, P0 ;  /* 0x000000ff2e037208 */ /* 0x040fe40000000000 */
[----:B------:R-:W-:Y:S01]  /*2ef0*/  FSEL R4, R47, R6, P0 ;  /* 0x000000062f047208 */ /* 0x000fe20000000000 */
[----:B------:R-:W-:Y:S01]  /*2f00*/  DSETP.NEU.AND P0, PT, R22, 1, PT ;  /* 0x3ff000001600742a */ /* 0x000fe20003f0d000 */
[----:B------:R-:W-:-:S02]  /*2f10*/  FSEL R2, R46, R3, P1 ;  /* 0x000000032e027208 */ /* 0x000fc40000800000 */
[----:B------:R-:W-:-:S03]  /*2f20*/  FSEL R3, R47, R4, P1 ;  /* 0x000000042f037208 */ /* 0x000fc60000800000 */
        /* <DEDUP_REMOVED lines=21> */
.L_x_105:
[----:B------:R-:W-:Y:S05]  /*3080*/  BSYNC.RECONVERGENT B2 ;  /* 0x0000000000027941 */ /* 0x000fea0003800200 */
.L_x_104:
[----:B------:R-:W0:Y:S01]  /*3090*/  LDC.64 R20, c[0x0][0x380] ;  /* 0x0000e000ff147b82 */ /* 0x000e220000000a00 */
[----:B------:R-:W-:Y:S01]  /*30a0*/  BSSY.RECONVERGENT B2, `(.L_x_106) ;  /* 0x0000070000027945 */ /* 0x000fe20003800200 */
[----:B------:R-:W-:Y:S01]  /*30b0*/  IMAD.MOV.U32 R5, RZ, RZ, 0x1 ;  /* 0x00000001ff057424 */ /* 0x000fe200078e00ff */
[----:B------:R-:W-:Y:S01]  /*30c0*/  CS2R R18, SRZ ;  /* 0x0000000000127805 */ /* 0x000fe2000001ff00 */
[----:B------:R-:W-:Y:S02]  /*30d0*/  IMAD.MOV.U32 R4, RZ, RZ, RZ ;  /* 0x000000ffff047224 */ /* 0x000fe400078e00ff */
[----:B0-----:R-:W-:Y:S01]  /*30e0*/  IMAD.WIDE R20, R0, 0x4, R20 ;  /* 0x0000000400147825 */ /* 0x001fe200078e0214 */
[----:B------:R-:W-:Y:S02]  /*30f0*/  LOP3.LUT R0, R50, 0x7ffffffe, RZ, 0xc0, !PT ;  /* 0x7ffffffe32007812 */ /* 0x000fe400078ec0ff */
[----:B------:R-:W-:-:S03]  /*3100*/  IADD3 R22, P0, PT, R20, 0x4, RZ ;  /* 0x0000000414167810 */ /* 0x000fc60007f1e0ff */
[----:B------:R-:W-:Y:S02]  /*3110*/  IMAD.MOV R0, RZ, RZ, -R0 ;  /* 0x000000ffff007224 */ /* 0x000fe400078e0a00 */
[----:B------:R-:W-:-:S08]  /*3120*/  IMAD.X R23, RZ, RZ, R21, P0 ;  /* 0x000000ffff177224 */ /* 0x000fd000000e0615 */
.L_x_114:
        /* <DEDUP_REMOVED lines=23> */
.L_x_107:
        /* <DEDUP_REMOVED lines=8> */
[C---:B------:R-:W-:Y:S01]  /*3320*/  DADD R40, R28.reuse, 3 ;  /* 0x400800001c287429 */ /* 0x040fe20000000000 */
[----:B------:R-:W-:Y:S01]  /*3330*/  ISETP.GE.AND P0, PT, R29, RZ, PT ;  /* 0x000000ff1d00720c */ /* 0x000fe20003f06270 */
[----:B------:R-:W-:Y:S01]  /*3340*/  DADD R34, -RZ, -R30 ;  /* 0x00000000ff227229 */ /* 0x000fe2000000091e */
[----:B------:R-:W-:Y:S01]  /*3350*/  BSSY.RECONVERGENT B3, `(.L_x_108) ;  /* 0x0000018000037945 */ /* 0x000fe20003800200 */
[----:B------:R-:W-:-:S02]  /*3360*/  DSETP.NEU.AND P2, PT, R28, RZ, PT ;  /* 0x000000ff1c00722a */ /* 0x000fc40003f4d000 */
[----:B------:R-:W-:-:S04]  /*3370*/  DSETP.NEU.AND P1, PT, R28, 1, PT ;  /* 0x3ff000001c00742a */ /* 0x000fc80003f2d000 */
[----:B------:R-:W-:Y:S02]  /*3380*/  LOP3.LUT R40, R41, 0x7ff00000, RZ, 0xc0, !PT ;  /* 0x7ff0000029287812 */ /* 0x000fe400078ec0ff */
[----:B------:R-:W-:Y:S02]  /*3390*/  FSEL R30, R34, R30, !P0 ;  /* 0x0000001e221e7208 */ /* 0x000fe40004000000 */
[----:B------:R-:W-:Y:S02]  /*33a0*/  ISETP.NE.AND P3, PT, R40, 0x7ff00000, PT ;  /* 0x7ff000002800780c */ /* 0x000fe40003f65270 */
[----:B------:R-:W-:Y:S02]  /*33b0*/  FSEL R31, R35, R31, !P0 ;  /* 0x0000001f231f7208 */ /* 0x000fe40004000000 */
[----:B------:R-:W-:Y:S02]  /*33c0*/  FSEL R30, R30, RZ, P2 ;  /* 0x000000ff1e1e7208 */ /* 0x000fe40001000000 */
[----:B------:R-:W-:Y:S01]  /*33d0*/  FSEL R31, R29, R31, !P2 ;  /* 0x0000001f1d1f7208 */ /* 0x000fe20005000000 */
[----:B--2---:R-:W-:-:S02]  /*33e0*/  DADD R32, R14, -R32 ;  /* 0x000000000e207229 */ /* 0x004fc40000000820 */
[----:B---3--:R-:W-:-:S06]  /*33f0*/  DADD R36, R16, -R36 ;  /* 0x0000000010247229 */ /* 0x008fcc0000000824 */
[----:B------:R-:W-:Y:S02]  /*3400*/  DMUL R32, R32, R32 ;  /* 0x0000002020207228 */ /* 0x000fe40000000000 */
[----:B----4-:R-:W-:-:S06]  /*3410*/  DADD R38, R12, -R38 ;  /* 0x000000000c267229 */ /* 0x010fcc0000000826 */
[----:B------:R-:W-:Y:S02]  /*3420*/  DFMA R36, R36, R36, R32 ;  /* 0x000000242424722b */ /* 0x000fe40000000020 */
[----:B------:R-:W1:Y:S06]  /*3430*/  LDC.64 R32, c[0x3][0x30] ;  /* 0x00c00c00ff207b82 */ /* 0x000e6c0000000a00 */
[----:B------:R-:W-:Y:S01]  /*3440*/  DFMA R36, R38, R38, R36 ;  /* 0x000000262624722b */ /* 0x000fe20000000024 */
[----:B0-----:R-:W-:Y:S10]  /*3450*/  @P3 BRA `(.L_x_109) ;  /* 0x00000000001c3947 */ /* 0x001ff40003800000 */
[----:B------:R-:W-:-:S14]  /*3460*/  DSETP.NAN.AND P2, PT, R28, R28, PT ;  /* 0x0000001c1c00722a */ /* 0x000fdc0003f48000 */
[----:B------:R-:W-:Y:S01]  /*3470*/  @P2 DADD R30, R28, 3 ;  /* 0x400800001c1e2429 */ /* 0x000fe20000000000 */
[----:B------:R-:W-:Y:S10]  /*3480*/  @P2 BRA `(.L_x_109) ;  /* 0x0000000000102947 */ /* 0x000ff40003800000 */
[----:B------:R-:W-:-:S14]  /*3490*/  DSETP.NEU.AND P2, PT, |R28|, +INF , PT ;  /* 0x7ff000001c00742a */ /* 0x000fdc0003f4d200 */
[----:B------:R-:W-:Y:S02]  /*34a0*/  @!P2 IMAD.MOV.U32 R28, RZ, RZ, -0x100000 ;  /* 0xfff00000ff1ca424 */ /* 0x000fe400078e00ff */
[----:B------:R-:W-:-:S03]  /*34b0*/  @!P2 IMAD.MOV.U32 R30, RZ, RZ, RZ ;  /* 0x000000ffff1ea224 */ /* 0x000fc600078e00ff */
[----:B------:R-:W-:-:S07]  /*34c0*/  @!P2 SEL R31, R28, 0x7ff00000, !P0 ;  /* 0x7ff000001c1fa807 */ /* 0x000fce0004000000 */
.L_x_109:
[----:B------:R-:W-:Y:S05]  /*34d0*/  BSYNC.RECONVERGENT B3 ;  /* 0x0000000000037941 */ /* 0x000fea0003800200 */
.L_x_108:
[----:B-1----:R-:W-:Y:S01]  /*34e0*/  DFMA R28, R32, R32, -R36 ;  /* 0x00000020201c722b */ /* 0x002fe20000000824 */
[----:B------:R-:W-:Y:S01]  /*34f0*/  FSEL R30, R30, RZ, P1 ;  /* 0x000000ff1e1e7208 */ /* 0x000fe20000800000 */
[----:B------:R-:W-:Y:S01]  /*3500*/  BSSY.RECONVERGENT B3, `(.L_x_110) ;  /* 0x0000009000037945 */ /* 0x000fe20003800200 */
[----:B------:R-:W-:Y:S01]  /*3510*/  FSEL R31, R31, 1.875, P1 ;  /* 0x3ff000001f1f7808 */ /* 0x000fe20000800000 */
[----:B------:R-:W-:Y:S01]  /*3520*/  IMAD.MOV.U32 R49, RZ, RZ, 0x40080000 ;  /* 0x40080000ff317424 */ /* 0x000fe200078e00ff */
[----:B------:R-:W-:-:S03]  /*3530*/  MOV R52, 0x3590 ;  /* 0x0000359000347802 */ /* 0x000fc60000000f00 */
[----:B------:R-:W-:Y:S02]  /*3540*/  DADD R32, -RZ, |R28| ;  /* 0x00000000ff207229 */ /* 0x000fe4000000051c */
[----:B------:R-:W-:-:S08]  /*3550*/  DMUL R30, R2, R30 ;  /* 0x0000001e021e7228 */ /* 0x000fd00000000000 */
[----:B------:R-:W-:Y:S01]  /*3560*/  DFMA R18, R24, R30, R18 ;  /* 0x0000001e1812722b */ /* 0x000fe20000000012 */
[----:B------:R-:W-:-:S10]  /*3570*/  IMAD.MOV.U32 R51, RZ, RZ, R33 ;  /* 0x000000ffff337224 */ /* 0x000fd400078e0021 */
[----:B-----5:R-:W-:Y:S05]  /*3580*/  CALL.REL.NOINC `($_Z19updateDensityKernelPiP8Particle$__internal_accurate_pow) ;  /* 0x0000000c00747944 */ /* 0x020fea0003c00000 */
[----:B------:R-:W-:Y:S05]  /*3590*/  BSYNC.RECONVERGENT B3 ;  /* 0x0000000000037941 */ /* 0x000fea0003800200 */
.L_x_110:
        /* <DEDUP_REMOVED lines=20> */
.L_x_113:
[----:B------:R-:W-:-:S11]  /*36e0*/  DADD R24, R28, 3 ;  /* 0x400800001c187429 */ /* 0x000fd60000000000 */
.L_x_112:
[----:B------:R-:W-:Y:S05]  /*36f0*/  BSYNC.RECONVERGENT B3 ;  /* 0x0000000000037941 */ /* 0x000fea0003800200 */
.L_x_111:
        /* <DEDUP_REMOVED lines=11> */
.L_x_106:
[----:B------:R-:W-:-:S07]  /*37b0*/  VIADD R3, R4, 0x1 ;  /* 0x0000000104037836 */ /* 0x000fce0000000000 */
.L_x_103:
[----:B------:R-:W-:Y:S05]  /*37c0*/  BSYNC.RECONVERGENT B1 ;  /* 0x0000000000017941 */ /* 0x000fea0003800200 */
.L_x_102:
        /* <DEDUP_REMOVED lines=22> */
[C---:B-1----:R-:W-:Y:S02]  /*3930*/  DSETP.NEU.AND P1, PT, |R14|.reuse, +INF , PT ;  /* 0x7ff000000e00742a */ /* 0x042fe40003f2d200 */
[----:B------:R-:W-:-:S04]  /*3940*/  DSETP.NEU.AND P0, PT, R14, 1, PT ;  /* 0x3ff000000e00742a */ /* 0x000fc80003f0d000 */
[----:B------:R-:W-:Y:S01]  /*3950*/  DFMA R4, R14, R14, -R4 ;  /* 0x0000000e0e04722b */ /* 0x000fe20000000804 */
[----:B------:R-:W-:Y:S02]  /*3960*/  @!P2 FSEL R46, R46, RZ, P1 ;  /* 0x000000ff2e2ea208 */ /* 0x000fe40000800000 */
[----:B------:R-:W-:Y:S02]  /*3970*/  @!P2 FSEL R47, R47, R6, P1 ;  /* 0x000000062f2fa208 */ /* 0x000fe40000800000 */
[----:B------:R-:W-:Y:S02]  /*3980*/  FSEL R46, R46, RZ, P0 ;  /* 0x000000ff2e2e7208 */ /* 0x000fe40000000000 */
[----:B------:R-:W-:Y:S01]  /*3990*/  FSEL R47, R47, 1.875, P0 ;  /* 0x3ff000002f2f7808 */ /* 0x000fe20000000000 */
[----:B------:R-:W-:-:S05]  /*39a0*/  DADD R32, -RZ, |R4| ;  /* 0x00000000ff207229 */ /* 0x000fca0000000504 */
[----:B------:R-:W-:-:S05]  /*39b0*/  DMUL R10, R10, R46 ;  /* 0x0000002e0a0a7228 */ /* 0x000fca0000000000 */
[----:B0-----:R-:W-:-:S07]  /*39c0*/  IMAD.MOV.U32 R51, RZ, RZ, R33 ;  /* 0x000000ffff337224 */ /* 0x001fce00078e0021 */
[----:B-----5:R-:W-:Y:S05]  /*39d0*/  CALL.REL.NOINC `($_Z19updateDensityKernelPiP8Particle$__internal_accurate_pow) ;  /* 0x0000000800607944 */ /* 0x020fea0003c00000 */
[----:B------:R-:W-:Y:S05]  /*39e0*/  BSYNC.RECONVERGENT B1 ;  /* 0x0000000000017941 */ /* 0x000fea0003800200 */
.L_x_115:
        /* <DEDUP_REMOVED lines=20> */
.L_x_118:
[----:B------:R-:W-:-:S11]  /*3b30*/  DADD R12, R4, 3 ;  /* 0x40080000040c7429 */ /* 0x000fd60000000000 */
.L_x_117:
[----:B------:R-:W-:Y:S05]  /*3b40*/  BSYNC.RECONVERGENT B1 ;  /* 0x0000000000017941 */ /* 0x000fea0003800200 */
.L_x_116:
        /* <DEDUP_REMOVED lines=23> */
.L_x_120:
[----:B------:R-:W-:Y:S05]  /*3cc0*/  BSYNC.RECONVERGENT B1 ;  /* 0x0000000000017941 */ /* 0x000fea0003800200 */
.L_x_119:
[----:B------:R-:W-:-:S08]  /*3cd0*/  DMUL R12, R14, R12 ;  /* 0x0000000c0e0c7228 */ /* 0x000fd00000000000 */
[----:B------:R-:W-:-:S11]  /*3ce0*/  DFMA R18, R2, R12, R18 ;  /* 0x0000000c0212722b */ /* 0x000fd60000000012 */
.L_x_40:
[----:B------:R-:W-:Y:S05]  /*3cf0*/  BSYNC.RECONVERGENT B0 ;  /* 0x0000000000007941 */ /* 0x000fea0003800200 */
.L_x_39:
[----:B------:R-:W0:Y:S01]  /*3d00*/  S2R R0, SR_TID.X ;  /* 0x0000000000007919 */ /* 0x000e220000002100 */
[----:B------:R-:W0:Y:S08]  /*3d10*/  S2UR UR6, SR_CTAID.X ;  /* 0x00000000000679c3 */ /* 0x000e300000002500 */
[----:B------:R-:W0:Y:S08]  /*3d20*/  LDC R5, c[0x0][0x360] ;  /* 0x0000d800ff057b82 */ /* 0x000e300000000800 */
[----:B------:R-:W1:Y:S01]  /*3d30*/  LDC.64 R2, c[0x0][0x388] ;  /* 0x0000e200ff027b82 */ /* 0x000e620000000a00 */
[----:B0-----:R-:W-:-:S04]  /*3d40*/  IMAD R5, R5, UR6, R0 ;  /* 0x0000000605057c24 */ /* 0x001fc8000f8e0200 */
[----:B-1----:R-:W-:-:S05]  /*3d50*/  IMAD.WIDE R2, R5, 0x60, R2 ;  /* 0x0000006005027825 */ /* 0x002fca00078e0202 */
[----:B------:R-:W-:Y:S01]  /*3d60*/  STG.E.64 desc[UR4][R2.64+0x48], R18 ;  /* 0x0000481202007986 */ /* 0x000fe2000c101b04 */
[----:B------:R-:W-:Y:S05]  /*3d70*/  EXIT ;  /* 0x000000000000794d */ /* 0x000fea0003800000 */
        .weak           $__internal_2_$__cuda_sm20_div_rn_f64_full
        .type           $__internal_2_$__cuda_sm20_div_rn_f64_full,@function
        .size           $__internal_2_$__cuda_sm20_div_rn_f64_full,($_Z19updateDensityKernelPiP8Particle$__internal_accurate_pow - $__internal_2_$__cuda_sm20_div_rn_f64_full)
$__internal_2_$__cuda_sm20_div_rn_f64_full:
[C---:B------:R-:W-:Y:S01]  /*3d80*/  FSETP.GEU.AND P0, PT, |R23|.reuse, 1.469367938527859385e-39, PT ;  /* 0x001000001700780b */ /* 0x040fe20003f0e200 */
[----:B------:R-:W-:Y:S01]  /*3d90*/  IMAD.MOV.U32 R22, RZ, RZ, R24 ;  /* 0x000000ffff167224 */ /* 0x000fe200078e0018 */
[C---:B------:R-:W-:Y:S01]  /*3da0*/  LOP3.LUT R25, R23.reuse, 0x800fffff, RZ, 0xc0, !PT ;  /* 0x800fffff17197812 */ /* 0x040fe200078ec0ff */
[----:B------:R-:W-:Y:S01]  /*3db0*/  IMAD.MOV.U32 R4, RZ, RZ, 0x1 ;  /* 0x00000001ff047424 */ /* 0x000fe200078e00ff */
[----:B------:R-:W-:Y:S01]  /*3dc0*/  LOP3.LUT R32, R23, 0x7ff00000, RZ, 0xc0, !PT ;  /* 0x7ff0000017207812 */ /* 0x000fe200078ec0ff */
[----:B------:R-:W-:Y:S01]  /*3dd0*/  IMAD.MOV.U32 R21, RZ, RZ, R7 ;  /* 0x000000ffff157224 */ /* 0x000fe200078e0007 */
[----:B------:R-:W-:Y:S01]  /*3de0*/  LOP3.LUT R25, R25, 0x3ff00000, RZ, 0xfc, !PT ;  /* 0x3ff0000019197812 */ /* 0x000fe200078efcff */
[----:B------:R-:W-:-:S04]  /*3df0*/  IMAD.MOV.U32 R20, RZ, RZ, R8 ;  /* 0x000000ffff147224 */ /* 0x000fc800078e0008 */
[----:B------:R-:W-:Y:S02]  /*3e00*/  IMAD.MOV.U32 R26, RZ, RZ, R20 ;  /* 0x000000ffff1a7224 */ /* 0x000fe400078e0014 */
[----:B------:R-:W-:-:S06]  /*3e10*/  @!P0 DMUL R24, R22, 8.98846567431157953865e+307 ;  /* 0x7fe0000016188828 */ /* 0x000fcc0000000000 */
[----:B------:R-:W0:Y:S02]  /*3e20*/  MUFU.RCP64H R5, R25 ;  /* 0x0000001900057308 */ /* 0x000e240000001800 */
[----:B0-----:R-:W-:-:S08]  /*3e30*/  DFMA R28, R4, -R24, 1 ;  /* 0x3ff00000041c742b */ /* 0x001fd00000000818 */
[----:B------:R-:W-:-:S08]  /*3e40*/  DFMA R28, R28, R28, R28 ;  /* 0x0000001c1c1c722b */ /* 0x000fd0000000001c */
[----:B------:R-:W-:Y:S01]  /*3e50*/  DFMA R28, R4, R28, R4 ;  /* 0x0000001c041c722b */ /* 0x000fe20000000004 */
[----:B------:R-:W-:Y:S01]  /*3e60*/  LOP3.LUT R5, R21, 0x7ff00000, RZ, 0xc0, !PT ;  /* 0x7ff0000015057812 */ /* 0x000fe200078ec0ff */
[----:B------:R-:W-:-:S03]  /*3e70*/  IMAD.MOV.U32 R4, RZ, RZ, 0x1ca00000 ;  /* 0x1ca00000ff047424 */ /* 0x000fc600078e00ff */
[----:B------:R-:W-:Y:S01]  /*3e80*/  ISETP.GE.U32.AND P1, PT, R5, R32, PT ;  /* 0x000000200500720c */ /* 0x000fe20003f26070 */
[----:B------:R-:W-:Y:S02]  /*3e90*/  IMAD.MOV.U32 R35, RZ, RZ, R5 ;  /* 0x000000ffff237224 */ /* 0x000fe400078e0005 */
[----:B------:R-:W-:Y:S01]  /*3ea0*/  DFMA R30, R28, -R24, 1 ;  /* 0x3ff000001c1e742b */ /* 0x000fe20000000818 */
[----:B------:R-:W-:Y:S02]  /*3eb0*/  SEL R27, R4, 0x63400000, !P1 ;  /* 0x63400000041b7807 */ /* 0x000fe40004800000 */
[----:B------:R-:W-:Y:S02]  /*3ec0*/  FSETP.GEU.AND P1, PT, |R21|, 1.469367938527859385e-39, PT ;  /* 0x001000001500780b */ /* 0x000fe40003f2e200 */
[----:B------:R-:W-:-:S03]  /*3ed0*/  LOP3.LUT R27, R27, 0x800fffff, R21, 0xf8, !PT ;  /* 0x800fffff1b1b7812 */ /* 0x000fc600078ef815 */
[----:B------:R-:W-:-:S08]  /*3ee0*/  DFMA R28, R28, R30, R28 ;  /* 0x0000001e1c1c722b */ /* 0x000fd0000000001c */
[----:B------:R-:W-:Y:S05]  /*3ef0*/  @P1 BRA `(.L_x_121) ;  /* 0x0000000000201947 */ /* 0x000fea0003800000 */
[----:B------:R-:W-:-:S04]  /*3f00*/  LOP3.LUT R30, R23, 0x7ff00000, RZ, 0xc0, !PT ;  /* 0x7ff00000171e7812 */ /* 0x000fc800078ec0ff */
[----:B------:R-:W-:Y:S01]  /*3f10*/  ISETP.GE.U32.AND P1, PT, R5, R30, PT ;  /* 0x0000001e0500720c */ /* 0x000fe20003f26070 */
[----:B------:R-:W-:-:S03]  /*3f20*/  IMAD.MOV.U32 R30, RZ, RZ, RZ ;  /* 0x000000ffff1e7224 */ /* 0x000fc600078e00ff */
[----:B------:R-:W-:-:S04]  /*3f30*/  SEL R31, R4, 0x63400000, !P1 ;  /* 0x63400000041f7807 */ /* 0x000fc80004800000 */
[----:B------:R-:W-:-:S04]  /*3f40*/  LOP3.LUT R31, R31, 0x80000000, R21, 0xf8, !PT ;  /* 0x800000001f1f7812 */ /* 0x000fc800078ef815 */
[----:B------:R-:W-:-:S06]  /*3f50*/  LOP3.LUT R31, R31, 0x100000, RZ, 0xfc, !PT ;  /* 0x001000001f1f7812 */ /* 0x000fcc00078efcff */
[----:B------:R-:W-:-:S10]  /*3f60*/  DFMA R26, R26, 2, -R30 ;  /* 0x400000001a1a782b */ /* 0x000fd4000000081e */
[----:B------:R-:W-:-:S07]  /*3f70*/  LOP3.LUT R35, R27, 0x7ff00000, RZ, 0xc0, !PT ;  /* 0x7ff000001b237812 */ /* 0x000fce00078ec0ff */
.L_x_121:
[----:B------:R-:W-:Y:S01]  /*3f80*/  IMAD.MOV.U32 R36, RZ, RZ, R32 ;  /* 0x000000ffff247224 */ /* 0x000fe200078e0020 */
[----:B------:R-:W-:Y:S01]  /*3f90*/  @!P0 LOP3.LUT R36, R25, 0x7ff00000, RZ, 0xc0, !PT ;  /* 0x7ff0000019248812 */ /* 0x000fe200078ec0ff */
[----:B------:R-:W-:Y:S01]  /*3fa0*/  VIADD R37, R35, 0xffffffff ;  /* 0xffffffff23257836 */ /* 0x000fe20000000000 */
[----:B------:R-:W-:Y:S01]  /*3fb0*/  DMUL R30, R28, R26 ;  /* 0x0000001a1c1e7228 */ /* 0x000fe20000000000 */
[----:B------:R-:W-:Y:S02]  /*3fc0*/  BSSY.RECONVERGENT B3, `(.L_x_122) ;  /* 0x0000037000037945 */ /* 0x000fe40003800200 */
[----:B------:R-:W-:Y:S01]  /*3fd0*/  VIADD R38, R36, 0xffffffff ;  /* 0xffffffff24267836 */ /* 0x000fe20000000000 */
[----:B------:R-:W-:-:S04]  /*3fe0*/  ISETP.GT.U32.AND P0, PT, R37, 0x7feffffe, PT ;  /* 0x7feffffe2500780c */ /* 0x000fc80003f04070 */
[----:B------:R-:W-:Y:S01]  /*3ff0*/  ISETP.GT.U32.OR P0, PT, R38, 0x7feffffe, P0 ;  /* 0x7feffffe2600780c */ /* 0x000fe20000704470 */
[----:B------:R-:W-:-:S08]  /*4000*/  DFMA R32, R30, -R24, R26 ;  /* 0x800000181e20722b */ /* 0x000fd0000000001a */
[----:B------:R-:W-:-:S04]  /*4010*/  DFMA R32, R28, R32, R30 ;  /* 0x000000201c20722b */ /* 0x000fc8000000001e */
[----:B------:R-:W-:Y:S07]  /*4020*/  @P0 BRA `(.L_x_123) ;  /* 0x00000000006c0947 */ /* 0x000fee0003800000 */
[----:B------:R-:W-:-:S04]  /*4030*/  LOP3.LUT R28, R23, 0x7ff00000, RZ, 0xc0, !PT ;  /* 0x7ff00000171c7812 */ /* 0x000fc800078ec0ff */
[CC--:B------:R-:W-:Y:S02]  /*4040*/  VIADDMNMX R20, R5.reuse, -R28.reuse, 0xb9600000, !PT ;  /* 0xb960000005147446 */ /* 0x0c0fe4000780091c */
[----:B------:R-:W-:Y:S02]  /*4050*/  ISETP.GE.U32.AND P0, PT, R5, R28, PT ;  /* 0x0000001c0500720c */ /* 0x000fe40003f06070 */
[----:B------:R-:W-:Y:S02]  /*4060*/  VIMNMX R20, PT, PT, R20, 0x46a00000, PT ;  /* 0x46a0000014147848 */ /* 0x000fe40003fe0100 */
[----:B------:R-:W-:-:S05]  /*4070*/  SEL R5, R4, 0x63400000, !P0 ;  /* 0x6340000004057807 */ /* 0x000fca0004000000 */
[----:B------:R-:W-:Y:S02]  /*4080*/  IMAD.IADD R28, R20, 0x1, -R5 ;  /* 0x00000001141c7824 */ /* 0x000fe400078e0a05 */
[----:B------:R-:W-:Y:S02]  /*4090*/  IMAD.MOV.U32 R20, RZ, RZ, RZ ;  /* 0x000000ffff147224 */ /* 0x000fe400078e00ff */
        /* <DEDUP_REMOVED lines=12> */
[----:B------:R-:W-:-:S06]  /*4160*/  IMAD.MOV.U32 R20, RZ, RZ, RZ ;  /* 0x000000ffff147224 */ /* 0x000fcc00078e00ff */
[----:B------:R-:W-:-:S03]  /*4170*/  DFMA R20, R4, -R20, R32 ;  /* 0x800000140414722b */ /* 0x000fc60000000020 */
[----:B------:R-:W-:-:S03]  /*4180*/  LOP3.LUT R27, R23, R27, RZ, 0x3c, !PT ;  /* 0x0000001b171b7212 */ /* 0x000fc600078e3cff */
[----:B------:R-:W-:-:S04]  /*4190*/  IADD3 R20, PT, PT, -R28, -0x43300000, RZ ;  /* 0xbcd000001c147810 */ /* 0x000fc80007ffe1ff */
[----:B------:R-:W-:-:S04]  /*41a0*/  FSETP.NEU.AND P0, PT, |R21|, R20, PT ;  /* 0x000000141500720b */ /* 0x000fc80003f0d200 */
[----:B------:R-:W-:Y:S02]  /*41b0*/  FSEL R4, R22, R4, !P0 ;  /* 0x0000000416047208 */ /* 0x000fe40004000000 */
[----:B------:R-:W-:Y:S01]  /*41c0*/  FSEL R5, R27, R5, !P0 ;  /* 0x000000051b057208 */ /* 0x000fe20004000000 */
[----:B------:R-:W-:Y:S06]  /*41d0*/  BRA `(.L_x_124) ;  /* 0x0000000000547947 */ /* 0x000fec0003800000 */
.L_x_123:
        /* <DEDUP_REMOVED lines=11> */
[----:B------:R-:W-:Y:S01]  /*4290*/  @P0 LOP3.LUT R20, R5, 0x7ff00000, RZ, 0xfc, !PT ;  /* 0x7ff0000005140812 */ /* 0x000fe200078efcff */
[----:B------:R-:W-:Y:S02]  /*42a0*/  @!P0 IMAD.MOV.U32 R4, RZ, RZ, RZ ;  /* 0x000000ffff048224 */ /* 0x000fe400078e00ff */
[----:B------:R-:W-:Y:S02]  /*42b0*/  @P0 IMAD.MOV.U32 R4, RZ, RZ, RZ ;  /* 0x000000ffff040224 */ /* 0x000fe400078e00ff */
[----:B------:R-:W-:Y:S01]  /*42c0*/  @P0 IMAD.MOV.U32 R5, RZ, RZ, R20 ;  /* 0x000000ffff050224 */ /* 0x000fe200078e0014 */
[----:B------:R-:W-:Y:S06]  /*42d0*/  BRA `(.L_x_124) ;  /* 0x0000000000147947 */ /* 0x000fec0003800000 */
.L_x_126:
[----:B------:R-:W-:Y:S01]  /*42e0*/  LOP3.LUT R5, R23, 0x80000, RZ, 0xfc, !PT ;  /* 0x0008000017057812 */ /* 0x000fe200078efcff */
[----:B------:R-:W-:Y:S01]  /*42f0*/  IMAD.MOV.U32 R4, RZ, RZ, R22 ;  /* 0x000000ffff047224 */ /* 0x000fe200078e0016 */
[----:B------:R-:W-:Y:S06]  /*4300*/  BRA `(.L_x_124) ;  /* 0x0000000000087947 */ /* 0x000fec0003800000 */
.L_x_125:
[----:B------:R-:W-:Y:S01]  /*4310*/  LOP3.LUT R5, R21, 0x80000, RZ, 0xfc, !PT ;  /* 0x0008000015057812 */ /* 0x000fe200078efcff */
[----:B------:R-:W-:-:S07]  /*4320*/  IMAD.MOV.U32 R4, RZ, RZ, R20 ;  /* 0x000000ffff047224 */ /* 0x000fce00078e0014 */
.L_x_124:
[----:B------:R-:W-:Y:S05]  /*4330*/  BSYNC.RECONVERGENT B3 ;  /* 0x0000000000037941 */ /* 0x000fea0003800200 */
.L_x_122:
[----:B------:R-:W-:-:S04]  /*4340*/  IMAD.MOV.U32 R35, RZ, RZ, 0x0 ;  /* 0x00000000ff237424 */ /* 0x000fc800078e00ff */
[----:B------:R-:W-:Y:S05]  /*4350*/  RET.REL.NODEC R34 `(_Z19updateDensityKernelPiP8Particle) ;  /* 0xffffffbc22287950 */ /* 0x000fea0003c3ffff */
        .type           $_Z19updateDensityKernelPiP8Particle$__internal_accurate_pow,@function
        .size           $_Z19updateDensityKernelPiP8Particle$__internal_accurate_pow,(.L_x_178 - $_Z19updateDensityKernelPiP8Particle$__internal_accurate_pow)
$_Z19updateDensityKernelPiP8Particle$__internal_accurate_pow:
[----:B------:R-:W-:Y:S01]  /*4360*/  ISETP.GT.U32.AND P0, PT, R51, 0xfffff, PT ;  /* 0x000fffff3300780c */ /* 0x000fe20003f04070 */
[--C-:B------:R-:W-:Y:S01]  /*4370*/  IMAD.MOV.U32 R33, RZ, RZ, R51.reuse ;  /* 0x000000ffff217224 */ /* 0x100fe200078e0033 */
[----:B------:R-:W-:Y:S01]  /*4380*/  UMOV UR6, 0x7d2cafe2 ;  /* 0x7d2cafe200067882 */ /* 0x000fe20000000000 */
[----:B------:R-:W-:Y:S01]  /*4390*/  IMAD.MOV.U32 R36, RZ, RZ, 0x41ad3b5a ;  /* 0x41ad3b5aff247424 */ /* 0x000fe200078e00ff */
[----:B------:R-:W-:Y:S01]  /*43a0*/  UMOV UR7, 0x3eb0f5ff ;  /* 0x3eb0f5ff00077882 */ /* 0x000fe20000000000 */
[----:B------:R-:W-:Y:S01]  /*43b0*/  IMAD.MOV.U32 R37, RZ, RZ, 0x3ed0f5d2 ;  /* 0x3ed0f5d2ff257424 */ /* 0x000fe200078e00ff */
[----:B------:R-:W-:Y:S01]  /*43c0*/  SHF.R.U32.HI R51, RZ, 0x14, R51 ;  /* 0x00000014ff337819 */ /* 0x000fe20000011633 */
[----:B------:R-:W-:Y:S01]  /*43d0*/  UMOV UR8, 0x3b39803f ;  /* 0x3b39803f00087882 */ /* 0x000fe20000000000 */
[----:B------:R-:W-:-:S05]  /*43e0*/  UMOV UR9, 0x3c7abc9e ;  /* 0x3c7abc9e00097882 */ /* 0x000fca0000000000 */
[----:B------:R-:W-:-:S10]  /*43f0*/  @!P0 DMUL R30, R32, 1.80143985094819840000e+16 ;  /* 0x43500000201e8828 */ /* 0x000fd40000000000 */
[----:B------:R-:W-:Y:S01]  /*4400*/  @!P0 IMAD.MOV.U32 R33, RZ, RZ, R31 ;  /* 0x000000ffff218224 */ /* 0x000fe200078e001f */
[----:B------:R-:W-:Y:S01]  /*4410*/  @!P0 LEA.HI R51, R31, 0xffffffca, RZ, 0xc ;  /* 0xffffffca1f338811 */ /* 0x000fe200078f60ff */
[----:B------:R-:W-:-:S03]  /*4420*/  @!P0 IMAD.MOV.U32 R32, RZ, RZ, R30 ;  /* 0x000000ffff208224 */ /* 0x000fc600078e001e */
[----:B------:R-:W-:Y:S01]  /*4430*/  LOP3.LUT R33, R33, 0x800fffff, RZ, 0xc0, !PT ;  /* 0x800fffff21217812 */ /* 0x000fe200078ec0ff */
[----:B------:R-:W-:Y:S02]  /*4440*/  IMAD.MOV.U32 R34, RZ, RZ, R32 ;  /* 0x000000ffff227224 */ /* 0x000fe400078e0020 */
[----:B------:R-:W-:Y:S01]  /*4450*/  IMAD.MOV.U32 R32, RZ, RZ, RZ ;  /* 0x000000ffff207224 */ /* 0x000fe200078e00ff */
[----:B------:R-:W-:-:S04]  /*4460*/  LOP3.LUT R33, R33, 0x3ff00000, RZ, 0xfc, !PT ;  /* 0x3ff0000021217812 */ /* 0x000fc800078efcff */
[----:B------:R-:W-:Y:S01]  /*4470*/  ISETP.GE.U32.AND P1, PT, R33, 0x3ff6a09f, PT ;  /* 0x3ff6a09f2100780c */ /* 0x000fe20003f26070 */
[----:B------:R-:W-:-:S12]  /*4480*/  IMAD.MOV.U32 R35, RZ, RZ, R33 ;  /* 0x000000ffff237224 */ /* 0x000fd800078e0021 */
[----:B------:R-:W-:-:S04]  /*4490*/  @P1 VIADD R30, R35, 0xfff00000 ;  /* 0xfff00000231e1836 */ /* 0x000fc80000000000 */
        /* <DEDUP_REMOVED lines=63> */
[----:B------:R-:W-:Y:S02]  /*4890*/  @P1 VIADD R30, R51, 0xfffffc02 ;  /* 0xfffffc02331e1836 */ /* 0x000fe40000000000 */
[----:B------:R-:W-:-:S03]  /*48a0*/  IMAD.MOV.U32 R31, RZ, RZ, 0x43300000 ;  /* 0x43300000ff1f7424 */ /* 0x000fc600078e00ff */
[----:B------:R-:W-:Y:S01]  /*48b0*/  DADD R42, R42, R32 ;  /* 0x000000002a2a7229 */ /* 0x000fe20000000020 */
[----:B------:R-:W-:-:S06]  /*48c0*/  LOP3.LUT R30, R30, 0x80000000, RZ, 0x3c, !PT ;  /* 0x800000001e1e7812 */ /* 0x000fcc00078e3cff */
[----:B------:R-:W-:Y:S01]  /*48d0*/  DADD R30, R30, -UR6 ;  /* 0x800000061e1e7e29 */ /* 0x000fe20008000000 */
[----:B------:R-:W-:Y:S01]  /*48e0*/  UMOV UR6, 0xfefa39ef ;  /* 0xfefa39ef00067882 */ /* 0x000fe20000000000 */
[----:B------:R-:W-:Y:S01]  /*48f0*/  DADD R38, R38, R42 ;  /* 0x0000000026267229 */ /* 0x000fe2000000002a */
[----:B------:R-:W-:-:S07]  /*4900*/  UMOV UR7, 0x3fe62e42 ;  /* 0x3fe62e4200077882 */ /* 0x000fce0000000000 */
[----:B------:R-:W-:-:S08]  /*4910*/  DADD R36, R34, R38 ;  /* 0x0000000022247229 */ /* 0x000fd00000000026 */
[--C-:B------:R-:W-:Y:S02]  /*4920*/  DFMA R32, R30, UR6, R36.reuse ;  /* 0x000000061e207c2b */ /* 0x100fe40008000024 */
[----:B------:R-:W-:-:S06]  /*4930*/  DADD R40, R34, -R36 ;  /* 0x0000000022287229 */ /* 0x000fcc0000000824 */
[----:B------:R-:W-:Y:S02]  /*4940*/  DFMA R34, R30, -UR6, R32 ;  /* 0x800000061e227c2b */ /* 0x000fe40008000020 */
[----:B------:R-:W-:Y:S01]  /*4950*/  DADD R40, R38, R40 ;  /* 0x0000000026287229 */ /* 0x000fe20000000028 */
[----:B------:R-:W-:-:S05]  /*4960*/  IMAD.MOV.U32 R38, RZ, RZ, R48 ;  /* 0x000000ffff267224 */ /* 0x000fca00078e0030 */
[----:B------:R-:W-:-:S08]  /*4970*/  DADD R34, -R36, R34 ;  /* 0x0000000024227229 */ /* 0x000fd00000000122 */
[----:B------:R-:W-:-:S08]  /*4980*/  DADD R34, R40, -R34 ;  /* 0x0000000028227229 */ /* 0x000fd00000000822 */
[----:B------:R-:W-:Y:S01]  /*4990*/  DFMA R34, R30, UR8, R34 ;  /* 0x000000081e227c2b */ /* 0x000fe20008000022 */
[C---:B------:R-:W-:Y:S01]  /*49a0*/  IMAD.SHL.U32 R30, R49.reuse, 0x2, RZ ;  /* 0x00000002311e7824 */ /* 0x040fe200078e00ff */
[----:B------:R-:W-:-:S04]  /*49b0*/  LOP3.LUT R31, R49, 0xff0fffff, RZ, 0xc0, !PT ;  /* 0xff0fffff311f7812 */ /* 0x000fc800078ec0ff */
[----:B------:R-:W-:Y:S02]  /*49c0*/  ISETP.GT.U32.AND P0, PT, R30, -0x2000001, PT ;  /* 0xfdffffff1e00780c */ /* 0x000fe40003f04070 */
[----:B------:R-:W-:Y:S02]  /*49d0*/  DADD R36, R32, R34 ;  /* 0x0000000020247229 */ /* 0x000fe40000000022 */
[----:B------:R-:W-:-:S06]  /*49e0*/  SEL R39, R31, R49, P0 ;  /* 0x000000311f277207 */ /* 0x000fcc0000000000 */
[----:B------:R-:W-:Y:S02]  /*49f0*/  DADD R32, R32, -R36 ;  /* 0x0000000020207229 */ /* 0x000fe40000000824 */
[----:B------:R-:W-:-:S06]  /*4a00*/  DMUL R30, R36, R38 ;  /* 0x00000026241e7228 */ /* 0x000fcc0000000000 */
[----:B------:R-:W-:Y:S02]  /*4a10*/  DADD R34, R34, R32 ;  /* 0x0000000022227229 */ /* 0x000fe40000000020 */
[----:B------:R-:W-:-:S08]  /*4a20*/  DFMA R36, R36, R38, -R30 ;  /* 0x000000262424722b */ /* 0x000fd0000000081e */
[----:B------:R-:W-:Y:S01]  /*4a30*/  DFMA R34, R34, R38, R36 ;  /* 0x000000262222722b */ /* 0x000fe20000000024 */
[----:B------:R-:W-:Y:S02]  /*4a40*/  IMAD.MOV.U32 R38, RZ, RZ, 0x652b82fe ;  /* 0x652b82feff267424 */ /* 0x000fe400078e00ff */
[----:B------:R-:W-:-:S05]  /*4a50*/  IMAD.MOV.U32 R39, RZ, RZ, 0x3ff71547 ;  /* 0x3ff71547ff277424 */ /* 0x000fca00078e00ff */
        /* <DEDUP_REMOVED lines=52> */
[----:B------:R-:W-:Y:S02]  /*4da0*/  @!P1 IMAD R33, R30, 0x100000, R33 ;  /* 0x001000001e219824 */ /* 0x000fe400078e0221 */
[----:B------:R-:W-:Y:S01]  /*4db0*/  @!P1 IMAD.MOV.U32 R30, RZ, RZ, RZ ;  /* 0x000000ffff1e9224 */ /* 0x000fe200078e00ff */
[----:B------:R-:W-:-:S06]  /*4dc0*/  @!P1 LEA R31, R31, 0x3ff00000, 0x14 ;  /* 0x3ff000001f1f9811 */ /* 0x000fcc00078ea0ff */
[----:B------:R-:W-:-:S11]  /*4dd0*/  @!P1 DMUL R36, R32, R30 ;  /* 0x0000001e20249228 */ /* 0x000fd60000000000 */
.L_x_127:
[----:B------:R-:W-:Y:S01]  /*4de0*/  DFMA R34, R34, R36, R36 ;  /* 0x000000242222722b */ /* 0x000fe20000000024 */
[----:B------:R-:W-:Y:S01]  /*4df0*/  IMAD.MOV.U32 R53, RZ, RZ, 0x0 ;  /* 0x00000000ff357424 */ /* 0x000fe200078e00ff */
[----:B------:R-:W-:-:S08]  /*4e00*/  DSETP.NEU.AND P0, PT, |R36|, +INF , PT ;  /* 0x7ff000002400742a */ /* 0x000fd00003f0d200 */
[----:B------:R-:W-:Y:S02]  /*4e10*/  FSEL R30, R36, R34, !P0 ;  /* 0x00000022241e7208 */ /* 0x000fe40004000000 */
[----:B------:R-:W-:Y:S01]  /*4e20*/  FSEL R31, R37, R35, !P0 ;  /* 0x00000023251f7208 */ /* 0x000fe20004000000 */
[----:B------:R-:W-:Y:S06]  /*4e30*/  RET.REL.NODEC R52 `(_Z19updateDensityKernelPiP8Particle) ;  /* 0xffffffb034707950 */ /* 0x000fec0003c3ffff */
.L_x_128:
        /* <DEDUP_REMOVED lines=12> */
.L_x_178:


//--------------------- .text._Z16neighbour_kernelPiS_P8Particle --------------------------
	.section	.text._Z16neighbour_kernelPiS_P8Particle,"ax",@progbits
	.align	128
        .global         _Z16neighbour_kernelPiS_P8Particle
        .type           _Z16neighbour_kernelPiS_P8Particle,@function
        .size           _Z16neighbour_kernelPiS_P8Particle,(.L_x_179 - _Z16neighbour_kernelPiS_P8Particle)
        .other          _Z16neighbour_kernelPiS_P8Particle,@"STO_CUDA_ENTRY STV_DEFAULT"
_Z16neighbour_kernelPiS_P8Particle:
.text._Z16neighbour_kernelPiS_P8Particle:
        /* <DEDUP_REMOVED lines=10> */
[----:B------:R-:W0:Y:S02]  /*00a0*/  LDC.64 R16, c[0x0][0x390] ;  /* 0x0000e400ff107b82 */ /* 0x000e240000000a00 */
[----:B0-----:R-:W-:-:S05]  /*00b0*/  IMAD.WIDE R16, R2, 0x60, R16 ;  /* 0x0000006002107825 */ /* 0x001fca00078e0210 */
[----:B------:R-:W2:Y:S04]  /*00c0*/  LDG.E.64 R6, desc[UR4][R16.64] ;  /* 0x0000000410067981 */ /* 0x000ea8000c1e1b00 */
[----:B------:R0:W5:Y:S04]  /*00d0*/  LDG.E.64 R14, desc[UR4][R16.64+0x8] ;  /* 0x00000804100e7981 */ /* 0x000168000c1e1b00 */
[----:B------:R0:W5:Y:S01]  /*00e0*/  LDG.E.64 R12, desc[UR4][R16.64+0x10] ;  /* 0x00001004100c7981 */ /* 0x000162000c1e1b00 */
[----:B------:R-:W1:Y:S01]  /*00f0*/  MUFU.RCP64H R5, 0.0099999979138374328613 ;  /* 0x3f847ae100057908 */ /* 0x000e620000001800 */
[----:B------:R-:W-:Y:S01]  /*0100*/  IMAD.MOV.U32 R10, RZ, RZ, 0x47ae147b ;  /* 0x47ae147bff0a7424 */ /* 0x000fe200078e00ff */
[----:B------:R-:W-:Y:S01]  /*0110*/  UMOV UR6, 0x47ae147b ;  /* 0x47ae147b00067882 */ /* 0x000fe20000000000 */
[----:B------:R-:W-:Y:S01]  /*0120*/  IMAD.MOV.U32 R11, RZ, RZ, 0x3f847ae1 ;  /* 0x3f847ae1ff0b7424 */ /* 0x000fe200078e00ff */
[----:B------:R-:W-:Y:S01]  /*0130*/  BSSY.RECONVERGENT B0, `(.L_x_129) ;  /* 0x0000013000007945 */ /* 0x000fe20003800200 */
[----:B------:R-:W-:Y:S01]  /*0140*/  IMAD.MOV.U32 R4, RZ, RZ, 0x1 ;  /* 0x00000001ff047424 */ /* 0x000fe200078e00ff */
[----:B------:R-:W-:-:S05]  /*0150*/  MOV R3, 0x3f847ae1 ;  /* 0x3f847ae100037802 */ /* 0x000fca0000000f00 */
[----:B-1----:R-:W-:-:S08]  /*0160*/  DFMA R8, R4, -R10, 1 ;  /* 0x3ff000000408742b */ /* 0x002fd0000000080a */
[----:B------:R-:W-:-:S08]  /*0170*/  DFMA R8, R8, R8, R8 ;  /* 0x000000080808722b */ /* 0x000fd00000000008 */
[----:B------:R-:W-:-:S08]  /*0180*/  DFMA R8, R4, R8, R4 ;  /* 0x000000080408722b */ /* 0x000fd00000000004 */
[----:B------:R-:W-:-:S08]  /*0190*/  DFMA R4, R8, -R10, 1 ;  /* 0x3ff000000804742b */ /* 0x000fd0000000080a */
[----:B------:R-:W-:-:S08]  /*01a0*/  DFMA R4, R8, R4, R8 ;  /* 0x000000040804722b */ /* 0x000fd00000000008 */
[----:B--2---:R-:W-:Y:S01]  /*01b0*/  DMUL R8, R6, R4 ;  /* 0x0000000406087228 */ /* 0x004fe20000000000 */
[----:B------:R-:W-:-:S07]  /*01c0*/  FSETP.GEU.AND P1, PT, |R7|, 6.5827683646048100446e-37, PT ;  /* 0x036000000700780b */ /* 0x000fce0003f2e200 */
[----:B------:R-:W-:-:S08]  /*01d0*/  DFMA R10, R8, -R10, R6 ;  /* 0x8000000a080a722b */ /* 0x000fd00000000006 */
[----:B------:R-:W-:-:S10]  /*01e0*/  DFMA R4, R4, R10, R8 ;  /* 0x0000000a0404722b */ /* 0x000fd40000000008 */
[----:B------:R-:W-:-:S05]  /*01f0*/  FFMA R0, RZ, 1.0349999666213989258, R5 ;  /* 0x3f847ae1ff007823 */ /* 0x000fca0000000005 */
[----:B------:R-:W-:-:S13]  /*0200*/  FSETP.GT.AND P0, PT, |R0|, 1.469367938527859385e-39, PT ;  /* 0x001000000000780b */ /* 0x000fda0003f04200 */
[----:B0-----:R-:W-:Y:S05]  /*0210*/  @P0 BRA P1, `(.L_x_130) ;  /* 0x0000000000100947 */ /* 0x001fea0000800000 */
[----:B------:R-:W-:-:S07]  /*0220*/  MOV R4, 0x240 ;  /* 0x0000024000047802 */ /* 0x000fce0000000f00 */
[----:B-----5:R-:W-:Y:S05]  /*0230*/  CALL.REL.NOINC `($__internal_3_$__cuda_sm20_div_rn_f64_full) ;  /* 0x0000001c00007944 */ /* 0x020fea0003c00000 */
[----:B------:R-:W-:Y:S02]  /*0240*/  IMAD.MOV.U32 R4, RZ, RZ, R6 ;  /* 0x000000ffff047224 */ /* 0x000fe400078e0006 */
[----:B------:R-:W-:-:S07]  /*0250*/  IMAD.MOV.U32 R5, RZ, RZ, R7 ;  /* 0x000000ffff057224 */ /* 0x000fce00078e0007 */
.L_x_130:
[----:B------:R-:W-:Y:S05]  /*0260*/  BSYNC.RECONVERGENT B0 ;  /* 0x0000000000007941 */ /* 0x000fea0003800200 */
.L_x_129:
[----:B------:R-:W0:Y:S01]  /*0270*/  MUFU.RCP64H R7, 0.0099999979138374328613 ;  /* 0x3f847ae100077908 */ /* 0x000e220000001800 */
[----:B------:R-:W-:Y:S02]  /*0280*/  HFMA2 R9, -RZ, RZ, 1.87890625, 56352 ;  /* 0x3f847ae1ff097431 */ /* 0x000fe400000001ff */
[----:B------:R-:W-:Y:S01]  /*0290*/  IMAD.MOV.U32 R8, RZ, RZ, 0x47ae147b ;  /* 0x47ae147bff087424 */ /* 0x000fe200078e00ff */
[----:B-----5:R-:W-:Y:S01]  /*02a0*/  FSETP.GEU.AND P1, PT, |R15|, 6.5827683646048100446e-37, PT ;  /* 0x036000000f00780b */ /* 0x020fe20003f2e200 */
[----:B------:R-:W-:Y:S01]  /*02b0*/  IMAD.MOV.U32 R6, RZ, RZ, 0x1 ;  /* 0x00000001ff067424 */ /* 0x000fe200078e00ff */
[----:B------:R-:W-:Y:S02]  /*02c0*/  BSSY.RECONVERGENT B0, `(.L_x_131) ;  /* 0x0000011000007945 */ /* 0x000fe40003800200 */
[----:B------:R1:W2:Y:S03]  /*02d0*/  F2I.F64.TRUNC R0, R4 ;  /* 0x0000000400007311 */ /* 0x0002a6000030d100 */
        /* <DEDUP_REMOVED lines=8> */
[----:B------:R-:W-:-:S05]  /*0360*/  FFMA R8, RZ, 1.0349999666213989258, R7 ;  /* 0x3f847ae1ff087823 */ /* 0x000fca0000000007 */
[----:B------:R-:W-:-:S13]  /*0370*/  FSETP.GT.AND P0, PT, |R8|, 1.469367938527859385e-39, PT ;  /* 0x001000000800780b */ /* 0x000fda0003f04200 */
[----:B-12---:R-:W-:Y:S05]  /*0380*/  @P0 BRA P1, `(.L_x_132) ;  /* 0x0000000000100947 */ /* 0x006fea0000800000 */
[----:B------:R-:W-:Y:S01]  /*0390*/  IMAD.MOV.U32 R6, RZ, RZ, R14 ;  /* 0x000000ffff067224 */ /* 0x000fe200078e000e */
[----:B------:R-:W-:Y:S01]  /*03a0*/  MOV R4, 0x3d0 ;  /* 0x000003d000047802 */ /* 0x000fe20000000f00 */
[----:B------:R-:W-:-:S07]  /*03b0*/  IMAD.MOV.U32 R7, RZ, RZ, R15 ;  /* 0x000000ffff077224 */ /* 0x000fce00078e000f */
[----:B------:R-:W-:Y:S05]  /*03c0*/  CALL.REL.NOINC `($__internal_3_$__cuda_sm20_div_rn_f64_full) ;  /* 0x00000018009c7944 */ /* 0x000fea0003c00000 */
.L_x_132:
[----:B------:R-:W-:Y:S05]  /*03d0*/  BSYNC.RECONVERGENT B0 ;  /* 0x0000000000007941 */ /* 0x000fea0003800200 */
.L_x_131:
[----:B------:R-:W0:Y:S01]  /*03e0*/  MUFU.RCP64H R5, 0.0099999979138374328613 ;  /* 0x3f847ae100057908 */ /* 0x000e220000001800 */
[----:B------:R-:W-:Y:S01]  /*03f0*/  MOV R8, 0x47ae147b ;  /* 0x47ae147b00087802 */ /* 0x000fe20000000f00 */
[----:B------:R-:W-:Y:S01]  /*0400*/  IMAD.MOV.U32 R9, RZ, RZ, 0x3f847ae1 ;  /* 0x3f847ae1ff097424 */ /* 0x000fe200078e00ff */
[----:B------:R-:W-:Y:S01]  /*0410*/  FSETP.GEU.AND P1, PT, |R13|, 6.5827683646048100446e-37, PT ;  /* 0x036000000d00780b */ /* 0x000fe20003f2e200 */
[----:B------:R-:W-:Y:S01]  /*0420*/  IMAD.MOV.U32 R4, RZ, RZ, 0x1 ;  /* 0x00000001ff047424 */ /* 0x000fe200078e00ff */
[----:B------:R-:W-:Y:S05]  /*0430*/  BSSY.RECONVERGENT B0, `(.L_x_133) ;  /* 0x0000013000007945 */ /* 0x000fea0003800200 */
[----:B0-----:R-:W-:-:S08]  /*0440*/  DFMA R10, R4, -R8, 1 ;  /* 0x3ff00000040a742b */ /* 0x001fd00000000808 */
[----:B------:R-:W-:-:S08]  /*0450*/  DFMA R10, R10, R10, R10 ;  /* 0x0000000a0a0a722b */ /* 0x000fd0000000000a */
[----:B------:R-:W-:-:S08]  /*0460*/  DFMA R10, R4, R10, R4 ;  /* 0x0000000a040a722b */ /* 0x000fd00000000004 */
[----:B------:R-:W-:-:S08]  /*0470*/  DFMA R4, R10, -R8, 1 ;  /* 0x3ff000000a04742b */ /* 0x000fd00000000808 */
[----:B------:R-:W-:-:S08]  /*0480*/  DFMA R14, R10, R4, R10 ;  /* 0x000000040a0e722b */ /* 0x000fd0000000000a */
[----:B------:R-:W-:-:S08]  /*0490*/  DMUL R10, R12, R14 ;  /* 0x0000000e0c0a7228 */ /* 0x000fd00000000000 */
[----:B------:R-:W-:-:S08]  /*04a0*/  DFMA R4, R10, -R8, R12 ;  /* 0x800000080a04722b */ /* 0x000fd0000000000c */
[----:B------:R-:W-:Y:S01]  /*04b0*/  DFMA R10, R14, R4, R10 ;  /* 0x000000040e0a722b */ /* 0x000fe2000000000a */
[----:B------:R0:W1:Y:S09]  /*04c0*/  F2I.F64.TRUNC R15, R6 ;  /* 0x00000006000f7311 */ /* 0x000072000030d100 */
[----:B------:R-:W-:-:S05]  /*04d0*/  FFMA R4, RZ, 1.0349999666213989258, R11 ;  /* 0x3f847ae1ff047823 */ /* 0x000fca000000000b */
[----:B------:R-:W-:-:S13]  /*04e0*/  FSETP.GT.AND P0, PT, |R4|, 1.469367938527859385e-39, PT ;  /* 0x001000000400780b */ /* 0x000fda0003f04200 */
[----:B01----:R-:W-:Y:S05]  /*04f0*/  @P0 BRA P1, `(.L_x_134) ;  /* 0x0000000000180947 */ /* 0x003fea0000800000 */
[----:B------:R-:W-:Y:S01]  /*0500*/  IMAD.MOV.U32 R6, RZ, RZ, R12 ;  /* 0x000000ffff067224 */ /* 0x000fe200078e000c */
[----:B------:R-:W-:Y:S02]  /*0510*/  MOV R7, R13 ;  /* 0x0000000d00077202 */ /* 0x000fe40000000f00 */
[----:B------:R-:W-:-:S07]  /*0520*/  MOV R4, 0x540 ;  /* 0x0000054000047802 */ /* 0x000fce0000000f00 */
[----:B------:R-:W-:Y:S05]  /*0530*/  CALL.REL.NOINC `($__internal_3_$__cuda_sm20_div_rn_f64_full) ;  /* 0x0000001800407944 */ /* 0x000fea0003c00000 */
[----:B------:R-:W-:Y:S02]  /*0540*/  IMAD.MOV.U32 R10, RZ, RZ, R6 ;  /* 0x000000ffff0a7224 */ /* 0x000fe400078e0006 */
[----:B------:R-:W-:-:S07]  /*0550*/  IMAD.MOV.U32 R11, RZ, RZ, R7 ;  /* 0x000000ffff0b7224 */ /* 0x000fce00078e0007 */
.L_x_134:
[----:B------:R-:W-:Y:S05]  /*0560*/  BSYNC.RECONVERGENT B0 ;  /* 0x0000000000007941 */ /* 0x000fea0003800200 */
.L_x_133:
[----:B------:R-:W0:Y:S01]  /*0570*/  LDC.64 R6, c[0x0][0x388] ;  /* 0x0000e200ff067b82 */ /* 0x000e220000000a00 */
[----:B------:R-:W1:Y:S01]  /*0580*/  F2I.F64.TRUNC R3, R10 ;  /* 0x0000000a00037311 */ /* 0x000e62000030d100 */
[----:B------:R-:W2:Y:S01]  /*0590*/  LDCU.64 UR6, c[0x3][0x48] ;  /* 0x00c00900ff0677ac */ /* 0x000ea20008000a00 */
[----:B------:R-:W-:Y:S01]  /*05a0*/  IMAD R5, R2, 0x64, RZ ;  /* 0x0000006402057824 */ /* 0x000fe200078e02ff */
[----:B------:R-:W-:Y:S01]  /*05b0*/  BSSY.RECONVERGENT B0, `(.L_x_135) ;  /* 0x000003e000007945 */ /* 0x000fe20003800200 */
[----:B------:R-:W3:Y:S03]  /*05c0*/  LDCU.64 UR8, c[0x3][0x50] ;  /* 0x00c00a00ff0877ac */ /* 0x000ee60008000a00 */
[----:B------:R-:W4:Y:S01]  /*05d0*/  LDC.64 R8, c[0x3][0x30] ;  /* 0x00c00c00ff087b82 */ /* 0x000f220000000a00 */
[----:B-1----:R-:W-:-:S04]  /*05e0*/  LOP3.LUT R12, R3, R0, R15, 0xfe, !PT ;  /* 0x00000000030c7212 */ /* 0x002fc800078efe0f */
[----:B------:R-:W-:Y:S01]  /*05f0*/  ISETP.GE.AND P1, PT, R12, RZ, PT ;  /* 0x000000ff0c00720c */ /* 0x000fe20003f26270 */
[----:B--2---:R-:W1:Y:S01]  /*0600*/  F2I.F64.TRUNC R4, UR6 ;  /* 0x0000000600047d11 */ /* 0x004e62000830d100 */
[----:B0-----:R-:W-:Y:S01]  /*0610*/  IMAD.WIDE R6, R5, 0x4, R6 ;  /* 0x0000000405067825 */ /* 0x001fe200078e0206 */
[----:B------:R-:W-:-:S04]  /*0620*/  LOP3.LUT R5, R0, R15, RZ, 0xfc, !PT ;  /* 0x0000000f00057212 */ /* 0x000fc800078efcff */
[----:B------:R0:W-:Y:S02]  /*0630*/  STG.E desc[UR4][R6.64], RZ ;  /* 0x000000ff06007986 */ /* 0x0001e4000c101904 */
[----:B---3--:R-:W2:Y:S01]  /*0640*/  F2I.F64.TRUNC R14, UR8 ;  /* 0x00000008000e7d11 */ /* 0x008ea2000830d100 */
[----:B------:R-:W-:Y:S01]  /*0650*/  ISETP.GE.AND P0, PT, R5, RZ, PT ;  /* 0x000000ff0500720c */ /* 0x000fe20003f06270 */
[----:B----4-:R-:W-:Y:S01]  /*0660*/  DMUL R8, R8, R8 ;  /* 0x0000000808087228 */ /* 0x010fe20000000000 */
[----:B------:R-:W-:Y:S01]  /*0670*/  VIADD R5, R3, 0xffffffff ;  /* 0xffffffff03057836 */ /* 0x000fe20000000000 */
[----:B-1----:R-:W-:Y:S10]  /*0680*/  @!P1 BRA `(.L_x_136) ;  /* 0x0000000000c09947 */ /* 0x002ff40003800000 */
[----:B------:R-:W1:Y:S01]  /*0690*/  I2F.F64.U32 R18, R15 ;  /* 0x0000000f00127312 */ /* 0x000e620000201800 */
[----:B------:R-:W3:Y:S07]  /*06a0*/  LDCU.64 UR10, c[0x3][0x40] ;  /* 0x00c00800ff0a77ac */ /* 0x000eee0008000a00 */
[----:B------:R-:W3:Y:S01]  /*06b0*/  I2F.F64.U32 R10, R0 ;  /* 0x00000000000a7312 */ /* 0x000ee20000201800 */
[----:B-1----:R-:W-:-:S07]  /*06c0*/  DSETP.GE.AND P1, PT, R18, UR6, PT ;  /* 0x0000000612007e2a */ /* 0x002fce000bf26000 */
[----:B------:R-:W1:Y:S01]  /*06d0*/  I2F.F64.U32 R12, R3 ;  /* 0x00000003000c7312 */ /* 0x000e620000201800 */
[----:B---3--:R-:W-:-:S06]  /*06e0*/  DSETP.GE.OR P1, PT, R10, UR10, P1 ;  /* 0x0000000a0a007e2a */ /* 0x008fcc0008f26400 */
[----:B-1----:R-:W-:-:S14]  /*06f0*/  DSETP.GE.OR P1, PT, R12, UR8, P1 ;  /* 0x000000080c007e2a */ /* 0x002fdc0008f26400 */
[----:B------:R-:W-:Y:S05]  /*0700*/  @P1 BRA `(.L_x_136) ;  /* 0x0000000000a01947 */ /* 0x000fea0003800000 */
[----:B------:R-:W1:Y:S01]  /*0710*/  LDC.64 R10, c[0x0][0x380] ;  /* 0x0000e000ff0a7b82 */ /* 0x000e620000000a00 */
[----:B------:R-:W-:-:S04]  /*0720*/  IMAD R12, R0, R4, R15 ;  /* 0x00000004000c7224 */ /* 0x000fc800078e020f */
[----:B--2---:R-:W-:-:S04]  /*0730*/  IMAD R12, R14, R12, R3 ;  /* 0x0000000c0e0c7224 */ /* 0x004fc800078e0203 */
[----:B------:R-:W-:-:S04]  /*0740*/  IMAD R13, R12, 0xa, RZ ;  /* 0x0000000a0c0d7824 */ /* 0x000fc800078e02ff */
[----:B-1----:R-:W-:-:S05]  /*0750*/  IMAD.WIDE R10, R13, 0x4, R10 ;  /* 0x000000040d0a7825 */ /* 0x002fca00078e020a */
[----:B------:R-:W2:Y:S02]  /*0760*/  LDG.E R26, desc[UR4][R10.64] ;  /* 0x000000040a1a7981 */ /* 0x000ea4000c1e1900 */
[----:B--2---:R-:W-:-:S13]  /*0770*/  ISETP.GE.AND P1, PT, R26, 0x1, PT ;  /* 0x000000011a00780c */ /* 0x004fda0003f26270 */
[----:B------:R-:W-:Y:S05]  /*0780*/  @!P1 BRA `(.L_x_136) ;  /* 0x0000000000809947 */ /* 0x000fea0003800000 */
[----:B------:R-:W-:-:S07]  /*0790*/  MOV R27, 0x1 ;  /* 0x00000001001b7802 */ /* 0x000fce0000000f00 */
.L_x_139:
[----:B-1----:R-:W-:-:S05]  /*07a0*/  IMAD.WIDE.U32 R12, R27, 0x4, R10 ;  /* 0x000000041b0c7825 */ /* 0x002fca00078e000a */
[----:B------:R-:W2:Y:S01]  /*07b0*/  LDG.E R29, desc[UR4][R12.64] ;  /* 0x000000040c1d7981 */ /* 0x000ea2000c1e1900 */
[----:B------:R-:W-:Y:S01]  /*07c0*/  BSSY.RECONVERGENT B1, `(.L_x_137) ;  /* 0x0000019000017945 */ /* 0x000fe20003800200 */
[----:B--2---:R-:W-:-:S13]  /*07d0*/  ISETP.NE.AND P1, PT, R29, R2, PT ;  /* 0x000000021d00720c */ /* 0x004fda0003f25270 */
[----:B------:R-:W-:Y:S05]  /*07e0*/  @!P1 BRA `(.L_x_138) ;  /* 0x0000000000589947 */ /* 0x000fea0003800000 */
[----:B------:R-:W1:Y:S01]  /*07f0*/  LDC.64 R22, c[0x0][0x390] ;  /* 0x0000e400ff167b82 */ /* 0x000e620000000a00 */
[----:B------:R-:W2:Y:S04]  /*0800*/  LDG.E.64 R18, desc[UR4][R16.64] ;  /* 0x0000000410127981 */ /* 0x000ea8000c1e1b00 */
[----:B------:R-:W3:Y:S01]  /*0810*/  LDG.E.64 R20, desc[UR4][R16.64+0x10] ;  /* 0x0000100410147981 */ /* 0x000ee2000c1e1b00 */
[----:B-1----:R-:W-:-:S05]  /*0820*/  IMAD.WIDE R22, R29, 0x60, R22 ;  /* 0x000000601d167825 */ /* 0x002fca00078e0216 */
[----:B------:R-:W2:Y:S04]  /*0830*/  LDG.E.64 R12, desc[UR4][R22.64] ;  /* 0x00000004160c7981 */ /* 0x000ea8000c1e1b00 */
[----:B------:R-:W4:Y:S04]  /*0840*/  LDG.E.64 R24, desc[UR4][R22.64+0x8] ;  /* 0x0000080416187981 */ /* 0x000f28000c1e1b00 */
[----:B------:R-:W3:Y:S01]  /*0850*/  LDG.E.64 R22, desc[UR4][R22.64+0x10] ;  /* 0x0000100416167981 */ /* 0x000ee2000c1e1b00 */
[----:B--2---:R-:W-:-:S03]  /*0860*/  DADD R18, R12, -R18 ;  /* 0x000000000c127229 */ /* 0x004fc60000000812 */
[----:B------:R-:W4:Y:S01]  /*0870*/  LDG.E.64 R12, desc[UR4][R16.64+0x8] ;  /* 0x00000804100c7981 */ /* 0x000f22000c1e1b00 */
[----:B---3--:R-:W-:Y:S02]  /*0880*/  DADD R20, R22, -R20 ;  /* 0x0000000016147229 */ /* 0x008fe40000000814 */
[----:B----4-:R-:W-:-:S08]  /*0890*/  DADD R12, R24, -R12 ;  /* 0x00000000180c7229 */ /* 0x010fd0000000080c */
[----:B------:R-:W-:-:S08]  /*08a0*/  DMUL R12, R12, R12 ;  /* 0x0000000c0c0c7228 */ /* 0x000fd00000000000 */
[----:B------:R-:W-:-:S08]  /*08b0*/  DFMA R12, R18, R18, R12 ;  /* 0x00000012120c722b */ /* 0x000fd0000000000c */
[----:B------:R-:W-:-:S08]  /*08c0*/  DFMA R12, R20, R20, R12 ;  /* 0x00000014140c722b */ /* 0x000fd0000000000c */
[----:B------:R-:W-:-:S14]  /*08d0*/  DSETP.GEU.AND P1, PT, R12, R8, PT ;  /* 0x000000080c00722a */ /* 0x000fdc0003f2e000 */
[----:B------:R-:W-:Y:S05]  /*08e0*/  @P1 BRA `(.L_x_138) ;  /* 0x0000000000181947 */ /* 0x000fea0003800000 */
[----:B------:R-:W2:Y:S02]  /*08f0*/  LDG.E R13, desc[UR4][R6.64] ;  /* 0x00000004060d7981 */ /* 0x000ea4000c1e1900 */
[C---:B--2---:R-:W-:Y:S02]  /*0900*/  VIADD R19, R13.reuse, 0x1 ;  /* 0x000000010d137836 */ /* 0x044fe40000000000 */
[----:B------:R-:W-:-:S03]  /*0910*/  IMAD.WIDE R12, R13, 0x4, R6 ;  /* 0x000000040d0c7825 */ /* 0x000fc600078e0206 */
[----:B------:R1:W-:Y:S04]  /*0920*/  STG.E desc[UR4][R6.64], R19 ;  /* 0x0000001306007986 */ /* 0x0003e8000c101904 */
[----:B------:R1:W-:Y:S04]  /*0930*/  STG.E desc[UR4][R12.64+0x4], R29 ;  /* 0x0000041d0c007986 */ /* 0x0003e8000c101904 */
[----:B------:R1:W5:Y:S02]  /*0940*/  LDG.E R26, desc[UR4][R10.64] ;  /* 0x000000040a1a7981 */ /* 0x000364000c1e1900 */
.L_x_138:
[----:B------:R-:W-:Y:S05]  /*0950*/  BSYNC.RECONVERGENT B1 ;  /* 0x0000000000017941 */ /* 0x000fea0003800200 */
.L_x_137:
[C---:B-----5:R-:W-:Y:S01]  /*0960*/  ISETP.GE.AND P1, PT, R27.reuse, R26, PT ;  /* 0x0000001a1b00720c */ /* 0x060fe20003f26270 */
[----:B------:R-:W-:-:S12]  /*0970*/  VIADD R27, R27, 0x1 ;  /* 0x000000011b1b7836 */ /* 0x000fd80000000000 */
[----:B------:R-:W-:Y:S05]  /*0980*/  @!P1 BRA `(.L_x_139) ;  /* 0xfffffffc00849947 */ /* 0x000fea000383ffff */
.L_x_136:
[----:B------:R-:W-:Y:S05]  /*0990*/  BSYNC.RECONVERGENT B0 ;  /* 0x0000000000007941 */ /* 0x000fea0003800200 */
.L_x_135:
[----:B------:R-:W-:Y:S01]  /*09a0*/  ISETP.GE.AND P1, PT, R15, RZ, PT ;  /* 0x000000ff0f00720c */ /* 0x000fe20003f26270 */
[----:B------:R-:W-:Y:S03]  /*09b0*/  BSSY.RECONVERGENT B0, `(.L_x_140) ;  /* 0x0000036000007945 */ /* 0x000fe60003800200 */
[----:B------:R-:W-:-:S04]  /*09c0*/  ISETP.LT.OR P1, PT, R0, -0x1, !P1 ;  /* 0xffffffff0000780c */ /* 0x000fc80004f21670 */
[----:B------:R-:W-:-:S13]  /*09d0*/  ISETP.LT.OR P1, PT, R3, RZ, P1 ;  /* 0x000000ff0300720c */ /* 0x000fda0000f21670 */
[----:B------:R-:W-:Y:S05]  /*09e0*/  @P1 BRA `(.L_x_141) ;  /* 0x0000000000c81947 */ /* 0x000fea0003800000 */
[----:B------:R-:W3:Y:S01]  /*09f0*/  LDCU.128 UR8, c[0x3][0x40] ;  /* 0x00c00800ff0877ac */ /* 0x000ee20008000c00 */
[----:B------:R-:W3:Y:S01]  /*0a00*/  I2F.F64.U32 R20, R15 ;  /* 0x0000000f00147312 */ /* 0x000ee20000201800 */
[----:B------:R-:W-:Y:S01]  /*0a10*/  VIADD R18, R0, 0x1 ;  /* 0x0000000100127836 */ /* 0x000fe20000000000 */
[----:B------:R-:W4:Y:S06]  /*0a20*/  LDCU.64 UR6, c[0x3][0x50] ;  /* 0x00c00a00ff0677ac */ /* 0x000f2c0008000a00 */
[----:B-1----:R-:W1:Y:S08]  /*0a30*/  I2F.F64.U32 R10, R18 ;  /* 0x00000012000a7312 */ /* 0x002e700000201800 */
[----:B------:R-:W4:Y:S01]  /*0a40*/  I2F.F64.U32 R12, R3 ;  /* 0x00000003000c7312 */ /* 0x000f220000201800 */
[----:B---3--:R-:W-:-:S06]  /*0a50*/  DSETP.GE.AND P1, PT, R20, UR10, PT ;  /* 0x0000000a14007e2a */ /* 0x008fcc000bf26000 */
[----:B-1----:R-:W-:-:S06]  /*0a60*/  DSETP.GE.OR P1, PT, R10, UR8, P1 ;  /* 0x000000080a007e2a */ /* 0x002fcc0008f26400 */
[----:B----4-:R-:W-:-:S14]  /*0a70*/  DSETP.GE.OR P1, PT, R12, UR6, P1 ;  /* 0x000000060c007e2a */ /* 0x010fdc0008f26400 */
        /* <DEDUP_REMOVED lines=10> */
.L_x_144:
        /* <DEDUP_REMOVED lines=27> */
.L_x_143:
[----:B------:R-:W-:Y:S05]  /*0cd0*/  BSYNC.RECONVERGENT B1 ;  /* 0x0000000000017941 */ /* 0x000fea0003800200 */
.L_x_142:
[C---:B-----5:R-:W-:Y:S01]  /*0ce0*/  ISETP.GE.AND P1, PT, R27.reuse, R26, PT ;  /* 0x0000001a1b00720c */ /* 0x060fe20003f26270 */
[----:B------:R-:W-:-:S12]  /*0cf0*/  VIADD R27, R27, 0x1 ;  /* 0x000000011b1b7836 */ /* 0x000fd80000000000 */
[----:B------:R-:W-:Y:S05]  /*0d00*/  @!P1 BRA `(.L_x_144) ;  /* 0xfffffffc00849947 */ /* 0x000fea000383ffff */
.L_x_141:
[----:B------:R-:W-:Y:S05]  /*0d10*/  BSYNC.RECONVERGENT B0 ;  /* 0x0000000000007941 */ /* 0x000fea0003800200 */
.L_x_140:
[----:B------:R-:W-:Y:S01]  /*0d20*/  ISETP.GE.AND P1, PT, R15, RZ, PT ;  /* 0x000000ff0f00720c */ /* 0x000fe20003f26270 */
[----:B------:R-:W-:Y:S03]  /*0d30*/  BSSY.RECONVERGENT B0, `(.L_x_145) ;  /* 0x0000036000007945 */ /* 0x000fe60003800200 */
[----:B------:R-:W-:-:S04]  /*0d40*/  ISETP.LT.OR P1, PT, R0, 0x1, !P1 ;  /* 0x000000010000780c */ /* 0x000fc80004f21670 */
        /* <DEDUP_REMOVED lines=21> */
.L_x_149:
        /* <DEDUP_REMOVED lines=27> */
.L_x_148:
[----:B------:R-:W-:Y:S05]  /*1050*/  BSYNC.RECONVERGENT B1 ;  /* 0x0000000000017941 */ /* 0x000fea0003800200 */
.L_x_147:
[C---:B-----5:R-:W-:Y:S01]  /*1060*/  ISETP.GE.AND P1, PT, R27.reuse, R26, PT ;  /* 0x0000001a1b00720c */ /* 0x060fe20003f26270 */
[----:B------:R-:W-:-:S12]  /*1070*/  VIADD R27, R27, 0x1 ;  /* 0x000000011b1b7836 */ /* 0x000fd80000000000 */
[----:B------:R-:W-:Y:S05]  /*1080*/  @!P1 BRA `(.L_x_149) ;  /* 0xfffffffc00849947 */ /* 0x000fea000383ffff */
.L_x_146:
[----:B------:R-:W-:Y:S05]  /*1090*/  BSYNC.RECONVERGENT B0 ;  /* 0x0000000000007941 */ /* 0x000fea0003800200 */
.L_x_145:
[----:B------:R-:W-:Y:S01]  /*10a0*/  ISETP.GE.AND P1, PT, R15, -0x1, PT ;  /* 0xffffffff0f00780c */ /* 0x000fe20003f26270 */
[----:B------:R-:W-:Y:S03]  /*10b0*/  BSSY.RECONVERGENT B0, `(.L_x_150) ;  /* 0x0000036000007945 */ /* 0x000fe60003800200 */
[----:B------:R-:W-:-:S04]  /*10c0*/  ISETP.LT.OR P1, PT, R0, RZ, !P1 ;  /* 0x000000ff0000720c */ /* 0x000fc80004f21670 */
[----:B------:R-:W-:-:S13]  /*10d0*/  ISETP.LT.OR P1, PT, R3, RZ, P1 ;  /* 0x000000ff0300720c */ /* 0x000fda0000f21670 */
[----:B------:R-:W-:Y:S05]  /*10e0*/  @P1 BRA `(.L_x_151) ;  /* 0x0000000000c81947 */ /* 0x000fea0003800000 */
[----:B-1----:R-:W-:Y:S01]  /*10f0*/  IADD3 R19, PT, PT, R15, 0x1, RZ ;  /* 0x000000010f137810 */ /* 0x002fe20007ffe0ff */
[----:B------:R-:W1:Y:S01]  /*1100*/  LDCU.128 UR8, c[0x3][0x40] ;  /* 0x00c00800ff0877ac */ /* 0x000e620008000c00 */
[----:B------:R-:W-:Y:S01]  /*1110*/  I2F.F64.U32 R10, R0 ;  /* 0x00000000000a7312 */ /* 0x000fe20000201800 */
[----:B------:R-:W3:Y:S07]  /*1120*/  LDCU.64 UR6, c[0x3][0x50] ;  /* 0x00c00a00ff0677ac */ /* 0x000eee0008000a00 */
[----:B------:R-:W1:Y:S08]  /*1130*/  I2F.F64.U32 R20, R19 ;  /* 0x0000001300147312 */ /* 0x000e700000201800 */
[----:B------:R-:W3:Y:S01]  /*1140*/  I2F.F64.U32 R12, R3 ;  /* 0x00000003000c7312 */ /* 0x000ee20000201800 */
[----:B-1----:R-:W-:-:S06]  /*1150*/  DSETP.GE.AND P1, PT, R20, UR10, PT ;  /* 0x0000000a14007e2a */ /* 0x002fcc000bf26000 */
[----:B------:R-:W-:-:S06]  /*1160*/  DSETP.GE.OR P1, PT, R10, UR8, P1 ;  /* 0x000000080a007e2a */ /* 0x000fcc0008f26400 */
[----:B---3--:R-:W-:-:S14]  /*1170*/  DSETP.GE.OR P1, PT, R12, UR6, P1 ;  /* 0x000000060c007e2a */ /* 0x008fdc0008f26400 */
        /* <DEDUP_REMOVED lines=9> */
[----:B------:R-:W-:-:S07]  /*1210*/  IMAD.MOV.U32 R27, RZ, RZ, 0x1 ;  /* 0x00000001ff1b7424 */ /* 0x000fce00078e00ff */
.L_x_154:
        /* <DEDUP_REMOVED lines=27> */
.L_x_153:
[----:B------:R-:W-:Y:S05]  /*13d0*/  BSYNC.RECONVERGENT B1 ;  /* 0x0000000000017941 */ /* 0x000fea0003800200 */
.L_x_152:
[C---:B-----5:R-:W-:Y:S02]  /*13e0*/  ISETP.GE.AND P1, PT, R27.reuse, R26, PT ;  /* 0x0000001a1b00720c */ /* 0x060fe40003f26270 */
[----:B------:R-:W-:-:S11]  /*13f0*/  IADD3 R27, PT, PT, R27, 0x1, RZ ;  /* 0x000000011b1b7810 */ /* 0x000fd60007ffe0ff */
[----:B------:R-:W-:Y:S05]  /*1400*/  @!P1 BRA `(.L_x_154) ;  /* 0xfffffffc00849947 */ /* 0x000fea000383ffff */
.L_x_151:
[----:B------:R-:W-:Y:S05]  /*1410*/  BSYNC.RECONVERGENT B0 ;  /* 0x0000000000007941 */ /* 0x000fea0003800200 */
.L_x_150:
[----:B------:R-:W-:Y:S01]  /*1420*/  ISETP.GE.AND P1, PT, R15, 0x1, PT ;  /* 0x000000010f00780c */ /* 0x000fe20003f26270 */
[----:B------:R-:W-:Y:S03]  /*1430*/  BSSY.RECONVERGENT B0, `(.L_x_155) ;  /* 0x0000036000007945 */ /* 0x000fe60003800200 */
[----:B------:R-:W-:-:S04]  /*1440*/  ISETP.LT.OR P1, PT, R0, RZ, !P1 ;  /* 0x000000ff0000720c */ /* 0x000fc80004f21670 */
[----:B------:R-:W-:-:S13]  /*1450*/  ISETP.LT.OR P1, PT, R3, RZ, P1 ;  /* 0x000000ff0300720c */ /* 0x000fda0000f21670 */
[----:B------:R-:W-:Y:S05]  /*1460*/  @P1 BRA `(.L_x_156) ;  /* 0x0000000000c81947 */ /* 0x000fea0003800000 */
[----:B-1----:R-:W-:Y:S01]  /*1470*/  VIADD R19, R15, 0xffffffff ;  /* 0xffffffff0f137836 */ /* 0x002fe20000000000 */
        /* <DEDUP_REMOVED lines=18> */
.L_x_159:
        /* <DEDUP_REMOVED lines=22> */
[C---:B--2---:R-:W-:Y:S01]  /*1700*/  IADD3 R19, PT, PT, R13.reuse, 0x1, RZ ;  /* 0x000000010d137810 */ /* 0x044fe20007ffe0ff */
[----:B------:R-:W-:-:S04]  /*1710*/  IMAD.WIDE R12, R13, 0x4, R6 ;  /* 0x000000040d0c7825 */ /* 0x000fc800078e0206 */
[----:B------:R1:W-:Y:S04]  /*1720*/  STG.E desc[UR4][R6.64], R19 ;  /* 0x0000001306007986 */ /* 0x0003e8000c101904 */
[----:B------:R1:W-:Y:S04]  /*1730*/  STG.E desc[UR4][R12.64+0x4], R29 ;  /* 0x0000041d0c007986 */ /* 0x0003e8000c101904 */
[----:B------:R1:W5:Y:S02]  /*1740*/  LDG.E R26, desc[UR4][R10.64] ;  /* 0x000000040a1a7981 */ /* 0x000364000c1e1900 */
.L_x_158:
[----:B------:R-:W-:Y:S05]  /*1750*/  BSYNC.RECONVERGENT B1 ;  /* 0x0000000000017941 */ /* 0x000fea0003800200 */
.L_x_157:
[C---:B-----5:R-:W-:Y:S01]  /*1760*/  ISETP.GE.AND P1, PT, R27.reuse, R26, PT ;  /* 0x0000001a1b00720c */ /* 0x060fe20003f26270 */
[----:B------:R-:W-:-:S12]  /*1770*/  VIADD R27, R27, 0x1 ;  /* 0x000000011b1b7836 */ /* 0x000fd80000000000 */
[----:B------:R-:W-:Y:S05]  /*1780*/  @!P1 BRA `(.L_x_159) ;  /* 0xfffffffc00849947 */ /* 0x000fea000383ffff */
.L_x_156:
[----:B------:R-:W-:Y:S05]  /*1790*/  BSYNC.RECONVERGENT B0 ;  /* 0x0000000000007941 */ /* 0x000fea0003800200 */
.L_x_155:
[----:B------:R-:W-:Y:S01]  /*17a0*/  ISETP.LT.OR P1, PT, R3, -0x1, !P0 ;  /* 0xffffffff0300780c */ /* 0x000fe20004721670 */
[----:B------:R-:W-:-:S12]  /*17b0*/  BSSY.RECONVERGENT B0, `(.L_x_160) ;  /* 0x0000034000007945 */ /* 0x000fd80003800200 */
[----:B------:R-:W-:Y:S05]  /*17c0*/  @P1 BRA `(.L_x_161) ;  /* 0x0000000000c81947 */ /* 0x000fea0003800000 */
[----:B------:R-:W3:Y:S01]  /*17d0*/  LDCU.128 UR8, c[0x3][0x40] ;  /* 0x00c00800ff0877ac */ /* 0x000ee20008000c00 */
[----:B------:R-:W3:Y:S01]  /*17e0*/  I2F.F64.U32 R20, R15 ;  /* 0x0000000f00147312 */ /* 0x000ee20000201800 */
[----:B-1----:R-:W-:Y:S01]  /*17f0*/  VIADD R19, R3, 0x1 ;  /* 0x0000000103137836 */ /* 0x002fe20000000000 */
[----:B------:R-:W1:Y:S06]  /*1800*/  LDCU.64 UR6, c[0x3][0x50] ;  /* 0x00c00a00ff0677ac */ /* 0x000e6c0008000a00 */
[----:B------:R-:W4:Y:S08]  /*1810*/  I2F.F64.U32 R12, R0 ;  /* 0x00000000000c7312 */ /* 0x000f300000201800 */
[----:B------:R-:W1:Y:S01]  /*1820*/  I2F.F64.U32 R10, R19 ;  /* 0x00000013000a7312 */ /* 0x000e620000201800 */
[----:B---3--:R-:W-:-:S06]  /*1830*/  DSETP.GE.AND P1, PT, R20, UR10, PT ;  /* 0x0000000a14007e2a */ /* 0x008fcc000bf26000 */
[----:B----4-:R-:W-:-:S06]  /*1840*/  DSETP.GE.OR P1, PT, R12, UR8, P1 ;  /* 0x000000080c007e2a */ /* 0x010fcc0008f26400 */
        /* <DEDUP_REMOVED lines=11> */
.L_x_164:
        /* <DEDUP_REMOVED lines=27> */
.L_x_163:
[----:B------:R-:W-:Y:S05]  /*1ab0*/  BSYNC.RECONVERGENT B1 ;  /* 0x0000000000017941 */ /* 0x000fea0003800200 */
.L_x_162:
[C---:B-----5:R-:W-:Y:S01]  /*1ac0*/  ISETP.GE.AND P1, PT, R27.reuse, R26, PT ;  /* 0x0000001a1b00720c */ /* 0x060fe20003f26270 */
[----:B------:R-:W-:-:S12]  /*1ad0*/  VIADD R27, R27, 0x1 ;  /* 0x000000011b1b7836 */ /* 0x000fd80000000000 */
[----:B------:R-:W-:Y:S05]  /*1ae0*/  @!P1 BRA `(.L_x_164) ;  /* 0xfffffffc00849947 */ /* 0x000fea000383ffff */
.L_x_161:
[----:B------:R-:W-:Y:S05]  /*1af0*/  BSYNC.RECONVERGENT B0 ;  /* 0x0000000000007941 */ /* 0x000fea0003800200 */
.L_x_160:
[----:B------:R-:W-:-:S13]  /*1b00*/  ISETP.LT.OR P0, PT, R3, 0x1, !P0 ;  /* 0x000000010300780c */ /* 0x000fda0004701670 */
[----:B------:R-:W-:Y:S05]  /*1b10*/  @P0 EXIT ;  /* 0x000000000000094d */ /* 0x000fea0003800000 */
[----:B------:R-:W3:Y:S01]  /*1b20*/  LDCU.128 UR8, c[0x3][0x40] ;  /* 0x00c00800ff0877ac */ /* 0x000ee20008000c00 */
[----:B-1----:R-:W3:Y:S01]  /*1b30*/  I2F.F64.U32 R18, R15 ;  /* 0x0000000f00127312 */ /* 0x002ee20000201800 */
[----:B------:R-:W1:Y:S07]  /*1b40*/  LDCU.64 UR6, c[0x3][0x50] ;  /* 0x00c00a00ff0677ac */ /* 0x000e6e0008000a00 */
[----:B------:R-:W4:Y:S08]  /*1b50*/  I2F.F64.U32 R12, R0 ;  /* 0x00000000000c7312 */ /* 0x000f300000201800 */
[----:B------:R-:W1:Y:S01]  /*1b60*/  I2F.F64.U32 R10, R5 ;  /* 0x00000005000a7312 */ /* 0x000e620000201800 */
[----:B---3--:R-:W-:-:S06]  /*1b70*/  DSETP.GE.AND P0, PT, R18, UR10, PT ;  /* 0x0000000a12007e2a */ /* 0x008fcc000bf06000 */
[----:B----4-:R-:W-:-:S06]  /*1b80*/  DSETP.GE.OR P0, PT, R12, UR8, P0 ;  /* 0x000000080c007e2a */ /* 0x010fcc0008706400 */
[----:B-1----:R-:W-:-:S14]  /*1b90*/  DSETP.GE.OR P0, PT, R10, UR6, P0 ;  /* 0x000000060a007e2a */ /* 0x002fdc0008706400 */
[----:B------:R-:W-:Y:S05]  /*1ba0*/  @P0 EXIT ;  /* 0x000000000000094d */ /* 0x000fea0003800000 */
[----:B------:R-:W1:Y:S01]  /*1bb0*/  LDC.64 R10, c[0x0][0x380] ;  /* 0x0000e000ff0a7b82 */ /* 0x000e620000000a00 */
[----:B------:R-:W-:-:S04]  /*1bc0*/  IMAD R0, R0, R4, R15 ;  /* 0x0000000400007224 */ /* 0x000fc800078e020f */
[----:B--2---:R-:W-:-:S04]  /*1bd0*/  IMAD R5, R14, R0, R5 ;  /* 0x000000000e057224 */ /* 0x004fc800078e0205 */
[----:B------:R-:W-:-:S04]  /*1be0*/  IMAD R5, R5, 0xa, RZ ;  /* 0x0000000a05057824 */ /* 0x000fc800078e02ff */
[----:B-1----:R-:W-:-:S05]  /*1bf0*/  IMAD.WIDE R4, R5, 0x4, R10 ;  /* 0x0000000405047825 */ /* 0x002fca00078e020a */
[----:B------:R-:W2:Y:S02]  /*1c00*/  LDG.E R0, desc[UR4][R4.64] ;  /* 0x0000000404007981 */ /* 0x000ea4000c1e1900 */
[----:B--2---:R-:W-:-:S13]  /*1c10*/  ISETP.GE.AND P0, PT, R0, 0x1, PT ;  /* 0x000000010000780c */ /* 0x004fda0003f06270 */
[----:B------:R-:W-:Y:S05]  /*1c20*/  @!P0 EXIT ;  /* 0x000000000000894d */ /* 0x000fea0003800000 */
[----:B------:R-:W-:-:S07]  /*1c30*/  MOV R3, 0x1 ;  /* 0x0000000100037802 */ /* 0x000fce0000000f00 */
.L_x_167:
[----:B-1----:R-:W-:-:S05]  /*1c40*/  IMAD.WIDE.U32 R10, R3, 0x4, R4 ;  /* 0x00000004030a7825 */ /* 0x002fca00078e0004 */
[----:B------:R-:W2:Y:S01]  /*1c50*/  LDG.E R25, desc[UR4][R10.64] ;  /* 0x000000040a197981 */ /* 0x000ea2000c1e1900 */
[----:B------:R-:W-:Y:S01]  /*1c60*/  BSSY.RECONVERGENT B0, `(.L_x_165) ;  /* 0x0000019000007945 */ /* 0x000fe20003800200 */
[----:B--2---:R-:W-:-:S13]  /*1c70*/  ISETP.NE.AND P0, PT, R25, R2, PT ;  /* 0x000000021900720c */ /* 0x004fda0003f05270 */
[----:B------:R-:W-:Y:S05]  /*1c80*/  @!P0 BRA `(.L_x_166) ;  /* 0x0000000000588947 */ /* 0x000fea0003800000 */
[----:B------:R-:W1:Y:S01]  /*1c90*/  LDC.64 R26, c[0x0][0x390] ;  /* 0x0000e400ff1a7b82 */ /* 0x000e620000000a00 */
[----:B------:R-:W2:Y:S04]  /*1ca0*/  LDG.E.64 R10, desc[UR4][R16.64+0x8] ;  /* 0x00000804100a7981 */ /* 0x000ea8000c1e1b00 */
[----:B------:R-:W3:Y:S04]  /*1cb0*/  LDG.E.64 R14, desc[UR4][R16.64] ;  /* 0x00000004100e7981 */ /* 0x000ee8000c1e1b00 */
[----:B------:R-:W4:Y:S01]  /*1cc0*/  LDG.E.64 R20, desc[UR4][R16.64+0x10] ;  /* 0x0000100410147981 */ /* 0x000f22000c1e1b00 */
[----:B-1----:R-:W-:-:S05]  /*1cd0*/  IMAD.WIDE R26, R25, 0x60, R26 ;  /* 0x00000060191a7825 */ /* 0x002fca00078e021a */
[----:B------:R-:W2:Y:S04]  /*1ce0*/  LDG.E.64 R12, desc[UR4][R26.64+0x8] ;  /* 0x000008041a0c7981 */ /* 0x000ea8000c1e1b00 */
[----:B------:R-:W3:Y:S04]  /*1cf0*/  LDG.E.64 R18, desc[UR4][R26.64] ;  /* 0x000000041a127981 */ /* 0x000ee8000c1e1b00 */
[----:B------:R-:W4:Y:S01]  /*1d00*/  LDG.E.64 R22, desc[UR4][R26.64+0x10] ;  /* 0x000010041a167981 */ /* 0x000f22000c1e1b00 */
[----:B--2---:R-:W-:Y:S02]  /*1d10*/  DADD R10, R12, -R10 ;  /* 0x000000000c0a7229 */ /* 0x004fe4000000080a */
[----:B---3--:R-:W-:-:S06]  /*1d20*/  DADD R14, R18, -R14 ;  /* 0x00000000120e7229 */ /* 0x008fcc000000080e */
[----:B------:R-:W-:Y:S02]  /*1d30*/  DMUL R10, R10, R10 ;  /* 0x0000000a0a0a7228 */ /* 0x000fe40000000000 */
[----:B----4-:R-:W-:-:S06]  /*1d40*/  DADD R20, R22, -R20 ;  /* 0x0000000016147229 */ /* 0x010fcc0000000814 */
        /* <DEDUP_REMOVED lines=10> */
.L_x_166:
[----:B------:R-:W-:Y:S05]  /*1df0*/  BSYNC.RECONVERGENT B0 ;  /* 0x0000000000007941 */ /* 0x000fea0003800200 */
.L_x_165:
[C---:B-----5:R-:W-:Y:S01]  /*1e00*/  ISETP.GE.AND P0, PT, R3.reuse, R0, PT ;  /* 0x000000000300720c */ /* 0x060fe20003f06270 */
[----:B------:R-:W-:-:S12]  /*1e10*/  VIADD R3, R3, 0x1 ;  /* 0x0000000103037836 */ /* 0x000fd80000000000 */
[----:B------:R-:W-:Y:S05]  /*1e20*/  @!P0 BRA `(.L_x_167) ;  /* 0xfffffffc00848947 */ /* 0x000fea000383ffff */
[----:B------:R-:W-:Y:S05]  /*1e30*/  EXIT ;  /* 0x000000000000794d */ /* 0x000fea0003800000 */
        .weak           $__internal_3_$__cuda_sm20_div_rn_f64_full
        .type           $__internal_3_$__cuda_sm20_div_rn_f64_full,@function
        .size           $__internal_3_$__cuda_sm20_div_rn_f64_full,(.L_x_179 - $__internal_3_$__cuda_sm20_div_rn_f64_full)
$__internal_3_$__cuda_sm20_div_rn_f64_full:
[C---:B------:R-:W-:Y:S01]  /*1e40*/  FSETP.GEU.AND P0, PT, |R3|.reuse, 1.469367938527859385e-39, PT ;  /* 0x001000000300780b */ /* 0x040fe20003f0e200 */
[----:B------:R-:W-:Y:S01]  /*1e50*/  IMAD.U32 R8, RZ, RZ, UR6 ;  /* 0x00000006ff087e24 */ /* 0x000fe2000f8e00ff */
[----:B------:R-:W-:Y:S01]  /*1e60*/  LOP3.LUT R5, R3, 0x800fffff, RZ, 0xc0, !PT ;  /* 0x800fffff03057812 */ /* 0x000fe200078ec0ff */
[----:B------:R-:W-:Y:S01]  /*1e70*/  IMAD.MOV.U32 R9, RZ, RZ, R3 ;  /* 0x000000ffff097224 */ /* 0x000fe200078e0003 */
[----:B------:R-:W-:Y:S01]  /*1e80*/  MOV R10, UR6 ;  /* 0x00000006000a7c02 */ /* 0x000fe20008000f00 */
[----:B------:R-:W-:Y:S01]  /*1e90*/  IMAD.MOV.U32 R26, RZ, RZ, 0x1ca00000 ;  /* 0x1ca00000ff1a7424 */ /* 0x000fe200078e00ff */
[----:B------:R-:W-:Y:S01]  /*1ea0*/  LOP3.LUT R11, R5, 0x3ff00000, RZ, 0xfc, !PT ;  /* 0x3ff00000050b7812 */ /* 0x000fe200078efcff */
[----:B------:R-:W-:Y:S01]  /*1eb0*/  BSSY.RECONVERGENT B1, `(.L_x_168) ;  /* 0x0000052000017945 */ /* 0x000fe20003800200 */
[----:B------:R-:W-:Y:S02]  /*1ec0*/  MOV R18, 0x1 ;  /* 0x0000000100127802 */ /* 0x000fe40000000f00 */
[----:B------:R-:W-:-:S02]  /*1ed0*/  FSETP.GEU.AND P2, PT, |R7|, 1.469367938527859385e-39, PT ;  /* 0x001000000700780b */ /* 0x000fc40003f4e200 */
[----:B------:R-:W-:Y:S01]  /*1ee0*/  LOP3.LUT R5, R7, 0x7ff00000, RZ, 0xc0, !PT ;  /* 0x7ff0000007057812 */ /* 0x000fe200078ec0ff */
[----:B------:R-:W-:Y:S01]  /*1ef0*/  @!P0 DMUL R10, R8, 8.98846567431157953865e+307 ;  /* 0x7fe00000080a8828 */ /* 0x000fe20000000000 */
[----:B------:R-:W-:-:S04]  /*1f00*/  LOP3.LUT R28, R3, 0x7ff00000, RZ, 0xc0, !PT ;  /* 0x7ff00000031c7812 */ /* 0x000fc800078ec0ff */
[----:B------:R-:W-:Y:S01]  /*1f10*/  ISETP.GE.U32.AND P1, PT, R5, R28, PT ;  /* 0x0000001c0500720c */ /* 0x000fe20003f26070 */
[----:B------:R-:W0:Y:S04]  /*1f20*/  MUFU.RCP64H R19, R11 ;  /* 0x0000000b00137308 */ /* 0x000e280000001800 */
[----:B------:R-:W-:Y:S02]  /*1f30*/  @!P2 LOP3.LUT R20, R9, 0x7ff00000, RZ, 0xc0, !PT ;  /* 0x7ff000000914a812 */ /* 0x000fe400078ec0ff */
[----:B------:R-:W-:Y:S02]  /*1f40*/  @!P0 LOP3.LUT R28, R11, 0x7ff00000, RZ, 0xc0, !PT ;  /* 0x7ff000000b1c8812 */ /* 0x000fe400078ec0ff */
[----:B------:R-:W-:-:S04]  /*1f50*/  @!P2 ISETP.GE.U32.AND P3, PT, R5, R20, PT ;  /* 0x000000140500a20c */ /* 0x000fc80003f66070 */
[----:B------:R-:W-:-:S04]  /*1f60*/  @!P2 SEL R21, R26, 0x63400000, !P3 ;  /* 0x634000001a15a807 */ /* 0x000fc80005800000 */
[----:B------:R-:W-:Y:S01]  /*1f70*/  @!P2 LOP3.LUT R24, R21, 0x80000000, R7, 0xf8, !PT ;  /* 0x800000001518a812 */ /* 0x000fe200078ef807 */
[----:B0-----:R-:W-:-:S03]  /*1f80*/  DFMA R22, R18, -R10, 1 ;  /* 0x3ff000001216742b */ /* 0x001fc6000000080a */
[----:B------:R-:W-:Y:S02]  /*1f90*/  @!P2 LOP3.LUT R25, R24, 0x100000, RZ, 0xfc, !PT ;  /* 0x001000001819a812 */ /* 0x000fe400078efcff */
[----:B------:R-:W-:-:S03]  /*1fa0*/  @!P2 MOV R24, RZ ;  /* 0x000000ff0018a202 */ /* 0x000fc60000000f00 */
[----:B------:R-:W-:-:S08]  /*1fb0*/  DFMA R22, R22, R22, R22 ;  /* 0x000000161616722b */ /* 0x000fd00000000016 */
[----:B------:R-:W-:Y:S01]  /*1fc0*/  DFMA R22, R18, R22, R18 ;  /* 0x000000161216722b */ /* 0x000fe20000000012 */
[----:B------:R-:W-:Y:S01]  /*1fd0*/  SEL R19, R26, 0x63400000, !P1 ;  /* 0x634000001a137807 */ /* 0x000fe20004800000 */
[----:B------:R-:W-:-:S03]  /*1fe0*/  IMAD.MOV.U32 R18, RZ, RZ, R6 ;  /* 0x000000ffff127224 */ /* 0x000fc600078e0006 */
[----:B------:R-:W-:-:S03]  /*1ff0*/  LOP3.LUT R19, R19, 0x800fffff, R7, 0xf8, !PT ;  /* 0x800fffff13137812 */ /* 0x000fc600078ef807 */
[----:B------:R-:W-:-:S03]  /*2000*/  DFMA R20, R22, -R10, 1 ;  /* 0x3ff000001614742b */ /* 0x000fc6000000080a */
[----:B------:R-:W-:-:S05]  /*2010*/  @!P2 DFMA R18, R18, 2, -R24 ;  /* 0x400000001212a82b */ /* 0x000fca0000000818 */
[----:B------:R-:W-:-:S08]  /*2020*/  DFMA R20, R22, R20, R22 ;  /* 0x000000141614722b */ /* 0x000fd00000000016 */
[----:B------:R-:W-:-:S08]  /*2030*/  DMUL R22, R20, R18 ;  /* 0x0000001214167228 */ /* 0x000fd00000000000 */
[----:B------:R-:W-:-:S08]  /*2040*/  DFMA R24, R22, -R10, R18 ;  /* 0x8000000a1618722b */ /* 0x000fd00000000012 */
[----:B------:R-:W-:Y:S01]  /*2050*/  DFMA R24, R20, R24, R22 ;  /* 0x000000181418722b */ /* 0x000fe20000000016 */
[----:B------:R-:W-:Y:S01]  /*2060*/  IMAD.MOV.U32 R22, RZ, RZ, R5 ;  /* 0x000000ffff167224 */ /* 0x000fe200078e0005 */
[----:B------:R-:W-:Y:S02]  /*2070*/  @!P2 LOP3.LUT R22, R19, 0x7ff00000, RZ, 0xc0, !PT ;  /* 0x7ff000001316a812 */ /* 0x000fe400078ec0ff */
[----:B------:R-:W-:-:S03]  /*2080*/  IADD3 R21, PT, PT, R28, -0x1, RZ ;  /* 0xffffffff1c157810 */ /* 0x000fc60007ffe0ff */
[----:B------:R-:W-:-:S05]  /*2090*/  VIADD R20, R22, 0xffffffff ;  /* 0xffffffff16147836 */ /* 0x000fca0000000000 */
[----:B------:R-:W-:-:S04]  /*20a0*/  ISETP.GT.U32.AND P0, PT, R20, 0x7feffffe, PT ;  /* 0x7feffffe1400780c */ /* 0x000fc80003f04070 */
[----:B------:R-:W-:-:S13]  /*20b0*/  ISETP.GT.U32.OR P0, PT, R21, 0x7feffffe, P0 ;  /* 0x7feffffe1500780c */ /* 0x000fda0000704470 */
[----:B------:R-:W-:Y:S05]  /*20c0*/  @P0 BRA `(.L_x_169) ;  /* 0x00000000006c0947 */ /* 0x000fea0003800000 */
[----:B------:R-:W-:-:S04]  /*20d0*/  LOP3.LUT R20, R9, 0x7ff00000, RZ, 0xc0, !PT ;  /* 0x7ff0000009147812 */ /* 0x000fc800078ec0ff */
[CC--:B------:R-:W-:Y:S02]  /*20e0*/  VIADDMNMX R6, R5.reuse, -R20.reuse, 0xb9600000, !PT ;  /* 0xb960000005067446 */ /* 0x0c0fe40007800914 */
[----:B------:R-:W-:Y:S02]  /*20f0*/  ISETP.GE.U32.AND P0, PT, R5, R20, PT ;  /* 0x000000140500720c */ /* 0x000fe40003f06070 */
[----:B------:R-:W-:Y:S02]  /*2100*/  VIMNMX R5, PT, PT, R6, 0x46a00000, PT ;  /* 0x46a0000006057848 */ /* 0x000fe40003fe0100 */
[----:B------:R-:W-:Y:S02]  /*2110*/  SEL R26, R26, 0x63400000, !P0 ;  /* 0x634000001a1a7807 */ /* 0x000fe40004000000 */
[----:B------:R-:W-:-:S03]  /*2120*/  MOV R6, RZ ;  /* 0x000000ff00067202 */ /* 0x000fc60000000f00 */
        /* <DEDUP_REMOVED lines=12> */
[----:B------:R-:W-:Y:S01]  /*21f0*/  MOV R6, RZ ;  /* 0x000000ff00067202 */ /* 0x000fe20000000f00 */
[----:B------:R-:W-:Y:S01]  /*2200*/  DMUL.RP R8, R24, R8 ;  /* 0x0000000818087228 */ /* 0x000fe20000008000 */
[----:B------:R-:W-:-:S04]  /*2210*/  IADD3 R5, PT, PT, -R5, -0x43300000, RZ ;  /* 0xbcd0000005057810 */ /* 0x000fc80007ffe1ff */
[----:B------:R-:W-:-:S05]  /*2220*/  DFMA R6, R20, -R6, R24 ;  /* 0x800000061406722b */ /* 0x000fca0000000018 */
[----:B------:R-:W-:-:S05]  /*2230*/  LOP3.LUT R19, R9, R19, RZ, 0x3c, !PT ;  /* 0x0000001309137212 */ /* 0x000fca00078e3cff */
[----:B------:R-:W-:-:S04]  /*2240*/  FSETP.NEU.AND P0, PT, |R7|, R5, PT ;  /* 0x000000050700720b */ /* 0x000fc80003f0d200 */
[----:B------:R-:W-:Y:S02]  /*2250*/  FSEL R20, R8, R20, !P0 ;  /* 0x0000001408147208 */ /* 0x000fe40004000000 */
[----:B------:R-:W-:Y:S01]  /*2260*/  FSEL R21, R19, R21, !P0 ;  /* 0x0000001513157208 */ /* 0x000fe20004000000 */
[----:B------:R-:W-:Y:S06]  /*2270*/  BRA `(.L_x_170) ;  /* 0x0000000000547947 */ /* 0x000fec0003800000 */
.L_x_169:
        /* <DEDUP_REMOVED lines=16> */
.L_x_172:
[----:B------:R-:W-:Y:S02]  /*2380*/  LOP3.LUT R21, R9, 0x80000, RZ, 0xfc, !PT ;  /* 0x0008000009157812 */ /* 0x000fe400078efcff */
[----:B------:R-:W-:Y:S01]  /*2390*/  MOV R20, R8 ;  /* 0x0000000800147202 */ /* 0x000fe20000000f00 */
[----:B------:R-:W-:Y:S06]  /*23a0*/  BRA `(.L_x_170) ;  /* 0x0000000000087947 */ /* 0x000fec0003800000 */
.L_x_171:
[----:B------:R-:W-:Y:S01]  /*23b0*/  LOP3.LUT R21, R7, 0x80000, RZ, 0xfc, !PT ;  /* 0x0008000007157812 */ /* 0x000fe200078efcff */
[----:B------:R-:W-:-:S07]  /*23c0*/  IMAD.MOV.U32 R20, RZ, RZ, R6 ;  /* 0x000000ffff147224 */ /* 0x000fce00078e0006 */
.L_x_170:
[----:B------:R-:W-:Y:S05]  /*23d0*/  BSYNC.RECONVERGENT B1 ;  /* 0x0000000000017941 */ /* 0x000fea0003800200 */
.L_x_168:
[----:B------:R-:W-:Y:S01]  /*23e0*/  IMAD.MOV.U32 R5, RZ, RZ, 0x0 ;  /* 0x00000000ff057424 */ /* 0x000fe200078e00ff */
[----:B------:R-:W-:Y:S01]  /*23f0*/  MOV R7, R21 ;  /* 0x0000001500077202 */ /* 0x000fe20000000f00 */
[----:B------:R-:W-:Y:S02]  /*2400*/  IMAD.MOV.U32 R6, RZ, RZ, R20 ;  /* 0x000000ffff067224 */ /* 0x000fe400078e0014 */
[----:B------:R-:W-:Y:S05]  /*2410*/  RET.REL.NODEC R4 `(_Z16neighbour_kernelPiS_P8Particle) ;  /* 0xffffffd804f87950 */ /* 0x000fea0003c3ffff */
.L_x_173:
        /* <DEDUP_REMOVED lines=14> */
.L_x_179:


//--------------------- .nv.global.init           --------------------------
	.section	.nv.global.init,"aw",@progbits
	.align	8
.nv.global.init:
	.type		d_PI,@object
	.size		d_PI,($str$1 - d_PI)
d_PI:
        /*0000*/ 	.byte	0x18, 0x2d, 0x44, 0x54, 0xfb, 0x21, 0x09, 0x40
	.type		$str$1,@object
	.size		$str$1,($str - $str$1)
$str$1:
        /*0008*/ 	.byte	0x25, 0x66, 0x20, 0x25, 0x66, 0x0a, 0x20, 0x00
	.type		$str,@object
	.size		$str,(.L_52 - $str)
$str:
        /*0010*/ 	.byte	0x5f, 0x5f, 0x43, 0x55, 0x44, 0x41, 0x5f, 0x41, 0x52, 0x43, 0x48, 0x5f, 0x5f, 0x3a, 0x20, 0x25
        /*0020*/ 	.byte	0x73, 0x0a, 0x00
.L_52:


//--------------------- .nv.shared.reserved.0     --------------------------
	.section	.nv.shared.reserved.0,"aw",@nobits
	.weak		__nv_reservedSMEM_offset_0_alias
	.size		__nv_reservedSMEM_offset_0_alias, 0, 64
	.other		__nv_reservedSMEM_offset_0_alias,@"STO_CUDA_RESERVED_SHARED STV_DEFAULT"
__nv_reservedSMEM_offset_0_alias:
	.zero		0
	.zero		64


//--------------------- .nv.global                --------------------------
	.section	.nv.global,"aw",@nobits
	.align	4
.nv.global:
	.type		d_particleNum,@object
	.size		d_particleNum,(_ZN29_INTERNAL_05cff72f_4_k_cu_d_K6thrust24THRUST_300001_SM_1000_NS12placeholders3_10E - d_particleNum)
	.other		d_particleNum,@"STV_DEFAULT STO_CUDA_MANAGED"
d_particleNum:
	.zero		4
	.type		_ZN29_INTERNAL_05cff72f_4_k_cu_d_K6thrust24THRUST_300001_SM_1000_NS12placeholders3_10E,@object
	.size		_ZN29_INTERNAL_05cff72f_4_k_cu_d_K6thrust24THRUST_300001_SM_1000_NS12placeholders3_10E,(_ZN29_INTERNAL_05cff72f_4_k_cu_d_K4cuda3std3__419piecewise_constructE - _ZN29_INTERNAL_05cff72f_4_k_cu_d_K6thrust24THRUST_300001_SM_1000_NS12placeholders3_10E)
_ZN29_INTERNAL_05cff72f_4_k_cu_d_K6thrust24THRUST_300001_SM_1000_NS12placeholders3_10E:
	.zero		1
	.type		_ZN29_INTERNAL_05cff72f_4_k_cu_d_K4cuda3std3__419piecewise_constructE,@object
	.size		_ZN29_INTERNAL_05cff72f_4_k_cu_d_K4cuda3std3__419piecewise_constructE,(_ZN29_INTERNAL_05cff72f_4_k_cu_d_K4cuda3std6ranges3__45__cpo5cdataE - _ZN29_INTERNAL_05cff72f_4_k_cu_d_K4cuda3std3__419piecewise_constructE)
_ZN29_INTERNAL_05cff72f_4_k_cu_d_K4cuda3std3__419piecewise_constructE:
	.zero		1
	.type		_ZN29_INTERNAL_05cff72f_4_k_cu_d_K4cuda3std6ranges3__45__cpo5cdataE,@object
	.size		_ZN29_INTERNAL_05cff72f_4_k_cu_d_K4cuda3std6ranges3__45__cpo5cdataE,(_ZN29_INTERNAL_05cff72f_4_k_cu_d_K6thrust24THRUST_300001_SM_1000_NS12placeholders2_2E - _ZN29_INTERNAL_05cff72f_4_k_cu_d_K4cuda3std6ranges3__45__cpo5cdataE)
_ZN29_INTERNAL_05cff72f_4_k_cu_d_K4cuda3std6ranges3__45__cpo5cdataE:
	.zero		1
	.type		_ZN29_INTERNAL_05cff72f_4_k_cu_d_K6thrust24THRUST_300001_SM_1000_NS12placeholders2_2E,@object
	.size		_ZN29_INTERNAL_05cff72f_4_k_cu_d_K6thrust24THRUST_300001_SM_1000_NS12placeholders2_2E,(_ZN29_INTERNAL_05cff72f_4_k_cu_d_K4cuda3std3__45__cpo3endE - _ZN29_INTERNAL_05cff72f_4_k_cu_d_K6thrust24THRUST_300001_SM_1000_NS12placeholders2_2E)
_ZN29_INTERNAL_05cff72f_4_k_cu_d_K6thrust24THRUST_300001_SM_1000_NS12placeholders2_2E:
	.zero		1
	.type		_ZN29_INTERNAL_05cff72f_4_k_cu_d_K4cuda3std3__45__cpo3endE,@object
	.size		_ZN29_INTERNAL_05cff72f_4_k_cu_d_K4cuda3std3__45__cpo3endE,(_ZN29_INTERNAL_05cff72f_4_k_cu_d_K4cuda3std6ranges3__45__cpo3endE - _ZN29_INTERNAL_05cff72f_4_k_cu_d_K4cuda3std3__45__cpo3endE)
_ZN29_INTERNAL_05cff72f_4_k_cu_d_K4cuda3std3__45__cpo3endE:
	.zero		1
	.type		_ZN29_INTERNAL_05cff72f_4_k_cu_d_K4cuda3std6ranges3__45__cpo3endE,@object
	.size		_ZN29_INTERNAL_05cff72f_4_k_cu_d_K4cuda3std6ranges3__45__cpo3endE,(_ZN29_INTERNAL_05cff72f_4_k_cu_d_K6thrust24THRUST_300001_SM_1000_NS12placeholders2_6E - _ZN29_INTERNAL_05cff72f_4_k_cu_d_K4cuda3std6ranges3__45__cpo3endE)
_ZN29_INTERNAL_05cff72f_4_k_cu_d_K4cuda3std6ranges3__45__cpo3endE:
	.zero		1
	.type		_ZN29_INTERNAL_05cff72f_4_k_cu_d_K6thrust24THRUST_300001_SM_1000_NS12placeholders2_6E,@object
	.size		_ZN29_INTERNAL_05cff72f_4_k_cu_d_K6thrust24THRUST_300001_SM_1000_NS12placeholders2_6E,(_ZN29_INTERNAL_05cff72f_4_k_cu_d_K4cuda3std3__45__cpo4rendE - _ZN29_INTERNAL_05cff72f_4_k_cu_d_K6thrust24THRUST_300001_SM_1000_NS12placeholders2_6E)
_ZN29_INTERNAL_05cff72f_4_k_cu_d_K6thrust24THRUST_300001_SM_1000_NS12placeholders2_6E:
	.zero		1
	.type		_ZN29_INTERNAL_05cff72f_4_k_cu_d_K4cuda3std3__45__cpo4rendE,@object
	.size		_ZN29_INTERNAL_05cff72f_4_k_cu_d_K4cuda3std3__45__cpo4rendE,(_ZN29_INTERNAL_05cff72f_4_k_cu_d_K4cuda3std6ranges3__45__cpo9iter_swapE - _ZN29_INTERNAL_05cff72f_4_k_cu_d_K4cuda3std3__45__cpo4rendE)
_ZN29_INTERNAL_05cff72f_4_k_cu_d_K4cuda3std3__45__cpo4rendE:
	.zero		1
	.type		_ZN29_INTERNAL_05cff72f_4_k_cu_d_K4cuda3std6ranges3__45__cpo9iter_swapE,@object
	.size		_ZN29_INTERNAL_05cff72f_4_k_cu_d_K4cuda3std6ranges3__45__cpo9iter_swapE,(_ZN29_INTERNAL_05cff72f_4_k_cu_d_K4cuda3std3__48unexpectE - _ZN29_INTERNAL_05cff72f_4_k_cu_d_K4cuda3std6ranges3__45__cpo9iter_swapE)
_ZN29_INTERNAL_05cff72f_4_k_cu_d_K4cuda3std6ranges3__45__cpo9iter_swapE:
	.zero		1
	.type		_ZN29_INTERNAL_05cff72f_4_k_cu_d_K4cuda3std3__48unexpectE,@object
	.size		_ZN29_INTERNAL_05cff72f_4_k_cu_d_K4cuda3std3__48unexpectE,(_ZN29_INTERNAL_05cff72f_4_k_cu_d_K6thrust24THRUST_300001_SM_1000_NS8cuda_cub3parE - _ZN29_INTERNAL_05cff72f_4_k_cu_d_K4cuda3std3__48unexpectE)
_ZN29_INTERNAL_05cff72f_4_k_cu_d_K4cuda3std3__48unexpectE:
	.zero		1
	.type		_ZN29_INTERNAL_05cff72f_4_k_cu_d_K6thrust24THRUST_300001_SM_1000_NS8cuda_cub3parE,@object
	.size		_ZN29_INTERNAL_05cff72f_4_k_cu_d_K6thrust24THRUST_300001_SM_1000_NS8cuda_cub3parE,(_ZN29_INTERNAL_05cff72f_4_k_cu_d_K6thrust24THRUST_300001_SM_1000_NS12placeholders2_8E - _ZN29_INTERNAL_05cff72f_4_k_cu_d_K6thrust24THRUST_300001_SM_1000_NS8cuda_cub3parE)
_ZN29_INTERNAL_05cff72f_4_k_cu_d_K6thrust24THRUST_300001_SM_1000_NS8cuda_cub3parE:
	.zero		1
	.type		_ZN29_INTERNAL_05cff72f_4_k_cu_d_K6thrust24THRUST_300001_SM_1000_NS12placeholders2_8E,@object
	.size		_ZN29_INTERNAL_05cff72f_4_k_cu_d_K6thrust24THRUST_300001_SM_1000_NS12placeholders2_8E,(_ZN29_INTERNAL_05cff72f_4_k_cu_d_K4cuda3std3__45__cpo5crendE - _ZN29_INTERNAL_05cff72f_4_k_cu_d_K6thrust24THRUST_300001_SM_1000_NS12placeholders2_8E)
_ZN29_INTERNAL_05cff72f_4_k_cu_d_K6thrust24THRUST_300001_SM_1000_NS12placeholders2_8E:
	.zero		1
	.type		_ZN29_INTERNAL_05cff72f_4_k_cu_d_K4cuda3std3__45__cpo5crendE,@object
	.size		_ZN29_INTERNAL_05cff72f_4_k_cu_d_K4cuda3std3__45__cpo5crendE,(_ZN29_INTERNAL_05cff72f_4_k_cu_d_K4cuda3std6ranges3__45__cpo4prevE - _ZN29_INTERNAL_05cff72f_4_k_cu_d_K4cuda3std3__45__cpo5crendE)
_ZN29_INTERNAL_05cff72f_4_k_cu_d_K4cuda3std3__45__cpo5crendE:
	.zero		1
	.type		_ZN29_INTERNAL_05cff72f_4_k_cu_d_K4cuda3std6ranges3__45__cpo4prevE,@object
	.size		_ZN29_INTERNAL_05cff72f_4_k_cu_d_K4cuda3std6ranges3__45__cpo4prevE,(_ZN29_INTERNAL_05cff72f_4_k_cu_d_K6thrust24THRUST_300001_SM_1000_NS6system6detail10sequential3seqE - _ZN29_INTERNAL_05cff72f_4_k_cu_d_K4cuda3std6ranges3__45__cpo4prevE)
_ZN29_INTERNAL_05cff72f_4_k_cu_d_K4cuda3std6ranges3__45__cpo4prevE:
	.zero		1
	.type		_ZN29_INTERNAL_05cff72f_4_k_cu_d_K6thrust24THRUST_300001_SM_1000_NS6system6detail10sequential3seqE,@object
	.size		_ZN29_INTERNAL_05cff72f_4_k_cu_d_K6thrust24THRUST_300001_SM_1000_NS6system6detail10sequential3seqE,(_ZN29_INTERNAL_05cff72f_4_k_cu_d_K4cuda3std6ranges3__45__cpo9iter_moveE - _ZN29_INTERNAL_05cff72f_4_k_cu_d_K6thrust24THRUST_300001_SM_1000_NS6system6detail10sequential3seqE)
_ZN29_INTERNAL_05cff72f_4_k_cu_d_K6thrust24THRUST_300001_SM_1000_NS6system6detail10sequential3seqE:
	.zero		1
	.type		_ZN29_INTERNAL_05cff72f_4_k_cu_d_K4cuda3std6ranges3__45__cpo9iter_moveE,@object
	.size		_ZN29_INTERNAL_05cff72f_4_k_cu_d_K4cuda3std6ranges3__45__cpo9iter_moveE,(_ZN29_INTERNAL_05cff72f_4_k_cu_d_K6thrust24THRUST_300001_SM_1000_NS12placeholders2_4E - _ZN29_INTERNAL_05cff72f_4_k_cu_d_K4cuda3std6ranges3__45__cpo9iter_moveE)
_ZN29_INTERNAL_05cff72f_4_k_cu_d_K4cuda3std6ranges3__45__cpo9iter_moveE:
	.zero		1
	.type		_ZN29_INTERNAL_05cff72f_4_k_cu_d_K6thrust24THRUST_300001_SM_1000_NS12placeholders2_4E,@object
	.size		_ZN29_INTERNAL_05cff72f_4_k_cu_d_K6thrust24THRUST_300001_SM_1000_NS12placeholders2_4E,(_ZN29_INTERNAL_05cff72f_4_k_cu_d_K4cuda3std3__45__cpo4cendE - _ZN29_INTERNAL_05cff72f_4_k_cu_d_K6thrust24THRUST_300001_SM_1000_NS12placeholders2_4E)
_ZN29_INTERNAL_05cff72f_4_k_cu_d_K6thrust24THRUST_300001_SM_1000_NS12placeholders2_4E:
	.zero		1
	.type		_ZN29_INTERNAL_05cff72f_4_k_cu_d_K4cuda3std3__45__cpo4cendE,@object
	.size		_ZN29_INTERNAL_05cff72f_4_k_cu_d_K4cuda3std3__45__cpo4cendE,(_ZN29_INTERNAL_05cff72f_4_k_cu_d_K4cuda3std6ranges3__45__cpo4cendE - _ZN29_INTERNAL_05cff72f_4_k_cu_d_K4cuda3std3__45__cpo4cendE)
_ZN29_INTERNAL_05cff72f_4_k_cu_d_K4cuda3std3__45__cpo4cendE:
	.zero		1
	.type		_ZN29_INTERNAL_05cff72f_4_k_cu_d_K4cuda3std6ranges3__45__cpo4cendE,@object
	.size		_ZN29_INTERNAL_05cff72f_4_k_cu_d_K4cuda3std6ranges3__45__cpo4cendE,(_ZN29_INTERNAL_05cff72f_4_k_cu_d_K4cuda3std3__420unreachable_sentinelE - _ZN29_INTERNAL_05cff72f_4_k_cu_d_K4cuda3std6ranges3__45__cpo4cendE)
_ZN29_INTERNAL_05cff72f_4_k_cu_d_K4cuda3std6ranges3__45__cpo4cendE:
	.zero		1
	.type		_ZN29_INTERNAL_05cff72f_4_k_cu_d_K4cuda3std3__420unreachable_sentinelE,@object
	.size		_ZN29_INTERNAL_05cff72f_4_k_cu_d_K4cuda3std3__420unreachable_sentinelE,(_ZN29_INTERNAL_05cff72f_4_k_cu_d_K4cuda3std6ranges3__45__cpo5ssizeE - _ZN29_INTERNAL_05cff72f_4_k_cu_d_K4cuda3std3__420unreachable_sentinelE)
_ZN29_INTERNAL_05cff72f_4_k_cu_d_K4cuda3std3__420unreachable_sentinelE:
	.zero		1
	.type		_ZN29_INTERNAL_05cff72f_4_k_cu_d_K4cuda3std6ranges3__45__cpo5ssizeE,@object
	.size		_ZN29_INTERNAL_05cff72f_4_k_cu_d_K4cuda3std6ranges3__45__cpo5ssizeE,(_ZN29_INTERNAL_05cff72f_4_k_cu_d_K6thrust24THRUST_300001_SM_1000_NS3seqE - _ZN29_INTERNAL_05cff72f_4_k_cu_d_K4cuda3std6ranges3__45__cpo5ssizeE)
_ZN29_INTERNAL_05cff72f_4_k_cu_d_K4cuda3std6ranges3__45__cpo5ssizeE:
	.zero		1
	.type		_ZN29_INTERNAL_05cff72f_4_k_cu_d_K6thrust24THRUST_300001_SM_1000_NS3seqE,@object
	.size		_ZN29_INTERNAL_05cff72f_4_k_cu_d_K6thrust24THRUST_300001_SM_1000_NS3seqE,(_ZN29_INTERNAL_05cff72f_4_k_cu_d_K4cuda3std3__48in_placeE - _ZN29_INTERNAL_05cff72f_4_k_cu_d_K6thrust24THRUST_300001_SM_1000_NS3seqE)
_ZN29_INTERNAL_05cff72f_4_k_cu_d_K6thrust24THRUST_300001_SM_1000_NS3seqE:
	.zero		1
	.type		_ZN29_INTERNAL_05cff72f_4_k_cu_d_K4cuda3std3__48in_placeE,@object
	.size		_ZN29_INTERNAL_05cff72f_4_k_cu_d_K4cuda3std3__48in_placeE,(_ZN29_INTERNAL_05cff72f_4_k_cu_d_K4cuda3std6ranges3__45__cpo4sizeE - _ZN29_INTERNAL_05cff72f_4_k_cu_d_K4cuda3std3__48in_placeE)
_ZN29_INTERNAL_05cff72f_4_k_cu_d_K4cuda3std3__48in_placeE:
	.zero		1
	.type		_ZN29_INTERNAL_05cff72f_4_k_cu_d_K4cuda3std6ranges3__45__cpo4sizeE,@object
	.size		_ZN29_INTERNAL_05cff72f_4_k_cu_d_K4cuda3std6ranges3__45__cpo4sizeE,(_ZN29_INTERNAL_05cff72f_4_k_cu_d_K6thrust24THRUST_300001_SM_1000_NS12placeholders2_3E - _ZN29_INTERNAL_05cff72f_4_k_cu_d_K4cuda3std6ranges3__45__cpo4sizeE)
_ZN29_INTERNAL_05cff72f_4_k_cu_d_K4cuda3std6ranges3__45__cpo4sizeE:
	.zero		1
	.type		_ZN29_INTERNAL_05cff72f_4_k_cu_d_K6thrust24THRUST_300001_SM_1000_NS12placeholders2_3E,@object
	.size		_ZN29_INTERNAL_05cff72f_4_k_cu_d_K6thrust24THRUST_300001_SM_1000_NS12placeholders2_3E,(_ZN29_INTERNAL_05cff72f_4_k_cu_d_K4cuda3std3__45__cpo6cbeginE - _ZN29_INTERNAL_05cff72f_4_k_cu_d_K6thrust24THRUST_300001_SM_1000_NS12placeholders2_3E)
_ZN29_INTERNAL_05cff72f_4_k_cu_d_K6thrust24THRUST_300001_SM_1000_NS12placeholders2_3E:
	.zero		1
	.type		_ZN29_INTERNAL_05cff72f_4_k_cu_d_K4cuda3std3__45__cpo6cbeginE,@object
	.size		_ZN29_INTERNAL_05cff72f_4_k_cu_d_K4cuda3std3__45__cpo6cbeginE,(_ZN29_INTERNAL_05cff72f_4_k_cu_d_K4cuda3std6ranges3__45__cpo6cbeginE - _ZN29_INTERNAL_05cff72f_4_k_cu_d_K4cuda3std3__45__cpo6cbeginE)
_ZN29_INTERNAL_05cff72f_4_k_cu_d_K4cuda3std3__45__cpo6cbeginE:
	.zero		1
	.type		_ZN29_INTERNAL_05cff72f_4_k_cu_d_K4cuda3std6ranges3__45__cpo6cbeginE,@object
	.size		_ZN29_INTERNAL_05cff72f_4_k_cu_d_K4cuda3std6ranges3__45__cpo6cbeginE,(_ZN29_INTERNAL_05cff72f_4_k_cu_d_K6thrust24THRUST_300001_SM_1000_NS12placeholders2_7E - _ZN29_INTERNAL_05cff72f_4_k_cu_d_K4cuda3std6ranges3__45__cpo6cbeginE)
_ZN29_INTERNAL_05cff72f_4_k_cu_d_K4cuda3std6ranges3__45__cpo6cbeginE:
	.zero		1
	.type		_ZN29_INTERNAL_05cff72f_4_k_cu_d_K6thrust24THRUST_300001_SM_1000_NS12placeholders2_7E,@object
	.size		_ZN29_INTERNAL_05cff72f_4_k_cu_d_K6thrust24THRUST_300001_SM_1000_NS12placeholders2_7E,(_ZN29_INTERNAL_05cff72f_4_k_cu_d_K4cuda3std3__45__cpo7crbeginE - _ZN29_INTERNAL_05cff72f_4_k_cu_d_K6thrust24THRUST_300001_SM_1000_NS12placeholders2_7E)
_ZN29_INTERNAL_05cff72f_4_k_cu_d_K6thrust24THRUST_300001_SM_1000_NS12placeholders2_7E:
	.zero		1
	.type		_ZN29_INTERNAL_05cff72f_4_k_cu_d_K4cuda3std3__45__cpo7crbeginE,@object
	.size		_ZN29_INTERNAL_05cff72f_4_k_cu_d_K4cuda3std3__45__cpo7crbeginE,(_ZN29_INTERNAL_05cff72f_4_k_cu_d_K4cuda3std6ranges3__45__cpo4nextE - _ZN29_INTERNAL_05cff72f_4_k_cu_d_K4cuda3std3__45__cpo7crbeginE)
_ZN29_INTERNAL_05cff72f_4_k_cu_d_K4cuda3std3__45__cpo7crbeginE:
	.zero		1
	.type		_ZN29_INTERNAL_05cff72f_4_k_cu_d_K4cuda3std6ranges3__45__cpo4nextE,@object
	.size		_ZN29_INTERNAL_05cff72f_4_k_cu_d_K4cuda3std6ranges3__45__cpo4nextE,(_ZN29_INTERNAL_05cff72f_4_k_cu_d_K4cuda3std6ranges3__45__cpo4swapE - _ZN29_INTERNAL_05cff72f_4_k_cu_d_K4cuda3std6ranges3__45__cpo4nextE)
_ZN29_INTERNAL_05cff72f_4_k_cu_d_K4cuda3std6ranges3__45__cpo4nextE:
	.zero		1
	.type		_ZN29_INTERNAL_05cff72f_4_k_cu_d_K4cuda3std6ranges3__45__cpo4swapE,@object
	.size		_ZN29_INTERNAL_05cff72f_4_k_cu_d_K4cuda3std6ranges3__45__cpo4swapE,(_ZN29_INTERNAL_05cff72f_4_k_cu_d_K6thrust24THRUST_300001_SM_1000_NS8cuda_cub10par_nosyncE - _ZN29_INTERNAL_05cff72f_4_k_cu_d_K4cuda3std6ranges3__45__cpo4swapE)
_ZN29_INTERNAL_05cff72f_4_k_cu_d_K4cuda3std6ranges3__45__cpo4swapE:
	.zero		1
	.type		_ZN29_INTERNAL_05cff72f_4_k_cu_d_K6thrust24THRUST_300001_SM_1000_NS8cuda_cub10par_nosyncE,@object
	.size		_ZN29_INTERNAL_05cff72f_4_k_cu_d_K6thrust24THRUST_300001_SM_1000_NS8cuda_cub10par_nosyncE,(_ZN29_INTERNAL_05cff72f_4_k_cu_d_K6thrust24THRUST_300001_SM_1000_NS12placeholders2_9E - _ZN29_INTERNAL_05cff72f_4_k_cu_d_K6thrust24THRUST_300001_SM_1000_NS8cuda_cub10par_nosyncE)
_ZN29_INTERNAL_05cff72f_4_k_cu_d_K6thrust24THRUST_300001_SM_1000_NS8cuda_cub10par_nosyncE:
	.zero		1
	.type		_ZN29_INTERNAL_05cff72f_4_k_cu_d_K6thrust24THRUST_300001_SM_1000_NS12placeholders2_9E,@object
	.size		_ZN29_INTERNAL_05cff72f_4_k_cu_d_K6thrust24THRUST_300001_SM_1000_NS12placeholders2_9E,(_ZN29_INTERNAL_05cff72f_4_k_cu_d_K4cuda3std3__431_GLOBAL__N__05cff72f_4_k_cu_d_K6ignoreE - _ZN29_INTERNAL_05cff72f_4_k_cu_d_K6thrust24THRUST_300001_SM_1000_NS12placeholders2_9E)
_ZN29_INTERNAL_05cff72f_4_k_cu_d_K6thrust24THRUST_300001_SM_1000_NS12placeholders2_9E:
	.zero		1
	.type		_ZN29_INTERNAL_05cff72f_4_k_cu_d_K4cuda3std3__431_GLOBAL__N__05cff72f_4_k_cu_d_K6ignoreE,@object
	.size		_ZN29_INTERNAL_05cff72f_4_k_cu_d_K4cuda3std3__431_GLOBAL__N__05cff72f_4_k_cu_d_K6ignoreE,(_ZN29_INTERNAL_05cff72f_4_k_cu_d_K4cuda3std6ranges3__45__cpo4dataE - _ZN29_INTERNAL_05cff72f_4_k_cu_d_K4cuda3std3__431_GLOBAL__N__05cff72f_4_k_cu_d_K6ignoreE)
_ZN29_INTERNAL_05cff72f_4_k_cu_d_K4cuda3std3__431_GLOBAL__N__05cff72f_4_k_cu_d_K6ignoreE:
	.zero		1
	.type		_ZN29_INTERNAL_05cff72f_4_k_cu_d_K4cuda3std6ranges3__45__cpo4dataE,@object
	.size		_ZN29_INTERNAL_05cff72f_4_k_cu_d_K4cuda3std6ranges3__45__cpo4dataE,(_ZN29_INTERNAL_05cff72f_4_k_cu_d_K6thrust24THRUST_300001_SM_1000_NS12placeholders2_1E - _ZN29_INTERNAL_05cff72f_4_k_cu_d_K4cuda3std6ranges3__45__cpo4dataE)
_ZN29_INTERNAL_05cff72f_4_k_cu_d_K4cuda3std6ranges3__45__cpo4dataE:
	.zero		1
	.type		_ZN29_INTERNAL_05cff72f_4_k_cu_d_K6thrust24THRUST_300001_SM_1000_NS12placeholders2_1E,@object
	.size		_ZN29_INTERNAL_05cff72f_4_k_cu_d_K6thrust24THRUST_300001_SM_1000_NS12placeholders2_1E,(_ZN29_INTERNAL_05cff72f_4_k_cu_d_K4cuda3std3__45__cpo5beginE - _ZN29_INTERNAL_05cff72f_4_k_cu_d_K6thrust24THRUST_300001_SM_1000_NS12placeholders2_1E)
_ZN29_INTERNAL_05cff72f_4_k_cu_d_K6thrust24THRUST_300001_SM_1000_NS12placeholders2_1E:
	.zero		1
	.type		_ZN29_INTERNAL_05cff72f_4_k_cu_d_K4cuda3std3__45__cpo5beginE,@object
	.size		_ZN29_INTERNAL_05cff72f_4_k_cu_d_K4cuda3std3__45__cpo5beginE,(_ZN29_INTERNAL_05cff72f_4_k_cu_d_K4cuda3std6ranges3__45__cpo5beginE - _ZN29_INTERNAL_05cff72f_4_k_cu_d_K4cuda3std3__45__cpo5beginE)
_ZN29_INTERNAL_05cff72f_4_k_cu_d_K4cuda3std3__45__cpo5beginE:
	.zero		1
	.type		_ZN29_INTERNAL_05cff72f_4_k_cu_d_K4cuda3std6ranges3__45__cpo5beginE,@object
	.size		_ZN29_INTERNAL_05cff72f_4_k_cu_d_K4cuda3std6ranges3__45__cpo5beginE,(_ZN29_INTERNAL_05cff72f_4_k_cu_d_K6thrust24THRUST_300001_SM_1000_NS12placeholders2_5E - _ZN29_INTERNAL_05cff72f_4_k_cu_d_K4cuda3std6ranges3__45__cpo5beginE)
_ZN29_INTERNAL_05cff72f_4_k_cu_d_K4cuda3std6ranges3__45__cpo5beginE:
	.zero		1
	.type		_ZN29_INTERNAL_05cff72f_4_k_cu_d_K6thrust24THRUST_300001_SM_1000_NS12placeholders2_5E,@object
	.size		_ZN29_INTERNAL_05cff72f_4_k_cu_d_K6thrust24THRUST_300001_SM_1000_NS12placeholders2_5E,(_ZN29_INTERNAL_05cff72f_4_k_cu_d_K4cuda3std3__45__cpo6rbeginE - _ZN29_INTERNAL_05cff72f_4_k_cu_d_K6thrust24THRUST_300001_SM_1000_NS12placeholders2_5E)
_ZN29_INTERNAL_05cff72f_4_k_cu_d_K6thrust24THRUST_300001_SM_1000_NS12placeholders2_5E:
	.zero		1
	.type		_ZN29_INTERNAL_05cff72f_4_k_cu_d_K4cuda3std3__45__cpo6rbeginE,@object
	.size		_ZN29_INTERNAL_05cff72f_4_k_cu_d_K4cuda3std3__45__cpo6rbeginE,(_ZN29_INTERNAL_05cff72f_4_k_cu_d_K4cuda3std6ranges3__45__cpo7advanceE - _ZN29_INTERNAL_05cff72f_4_k_cu_d_K4cuda3std3__45__cpo6rbeginE)
_ZN29_INTERNAL_05cff72f_4_k_cu_d_K4cuda3std3__45__cpo6rbeginE:
	.zero		1
	.type		_ZN29_INTERNAL_05cff72f_4_k_cu_d_K4cuda3std6ranges3__45__cpo7advanceE,@object
	.size		_ZN29_INTERNAL_05cff72f_4_k_cu_d_K4cuda3std6ranges3__45__cpo7advanceE,(_ZN29_INTERNAL_05cff72f_4_k_cu_d_K4cuda3std3__47nulloptE - _ZN29_INTERNAL_05cff72f_4_k_cu_d_K4cuda3std6ranges3__45__cpo7advanceE)
_ZN29_INTERNAL_05cff72f_4_k_cu_d_K4cuda3std6ranges3__45__cpo7advanceE:
	.zero		1
	.type		_ZN29_INTERNAL_05cff72f_4_k_cu_d_K4cuda3std3__47nulloptE,@object
	.size		_ZN29_INTERNAL_05cff72f_4_k_cu_d_K4cuda3std3__47nulloptE,(_ZN29_INTERNAL_05cff72f_4_k_cu_d_K4cuda3std6ranges3__45__cpo8distanceE - _ZN29_INTERNAL_05cff72f_4_k_cu_d_K4cuda3std3__47nulloptE)
_ZN29_INTERNAL_05cff72f_4_k_cu_d_K4cuda3std3__47nulloptE:
	.zero		1
	.type		_ZN29_INTERNAL_05cff72f_4_k_cu_d_K4cuda3std6ranges3__45__cpo8distanceE,@object
	.size		_ZN29_INTERNAL_05cff72f_4_k_cu_d_K4cuda3std6ranges3__45__cpo8distanceE,(.L_37 - _ZN29_INTERNAL_05cff72f_4_k_cu_d_K4cuda3std6ranges3__45__cpo8distanceE)
_ZN29_INTERNAL_05cff72f_4_k_cu_d_K4cuda3std6ranges3__45__cpo8distanceE:
	.zero		1
.L_37:


//--------------------- .nv.constant0._ZN3cub18CUB_300001_SM_10006detail11EmptyKernelIvEEvv --------------------------
	.section	.nv.constant0._ZN3cub18CUB_300001_SM_10006detail11EmptyKernelIvEEvv,"a",@progbits
	.sectionflags	@""
	.align	4
.nv.constant0._ZN3cub18CUB_300001_SM_10006detail11EmptyKernelIvEEvv:
	.zero		896


//--------------------- .nv.constant0._Z7examplev --------------------------
	.section	.nv.constant0._Z7examplev,"a",@progbits
	.sectionflags	@""
	.align	4
.nv.constant0._Z7examplev:
	.zero		896


//--------------------- .nv.constant0._Z20updatePositionKernelP8Particle --------------------------
	.section	.nv.constant0._Z20updatePositionKernelP8Particle,"a",@progbits
	.sectionflags	@""
	.align	4
.nv.constant0._Z20updatePositionKernelP8Particle:
	.zero		904


//--------------------- .nv.constant0._Z17updateSpeedKernelP8Particle --------------------------
	.section	.nv.constant0._Z17updateSpeedKernelP8Particle,"a",@progbits
	.sectionflags	@""
	.align	4
.nv.constant0._Z17updateSpeedKernelP8Particle:
	.zero		904


//--------------------- .nv.constant0._Z24updateAccelerationKernelPiP8Particle --------------------------
	.section	.nv.constant0._Z24updateAccelerationKernelPiP8Particle,"a",@progbits
	.sectionflags	@""
	.align	4
.nv.constant0._Z24updateAccelerationKernelPiP8Particle:
	.zero		912


//--------------------- .nv.constant0._Z20updatePressureKernelP8Particle --------------------------
	.section	.nv.constant0._Z20updatePressureKernelP8Particle,"a",@progbits
	.sectionflags	@""
	.align	4
.nv.constant0._Z20updatePressureKernelP8Particle:
	.zero		904


//--------------------- .nv.constant0._Z19updateDensityKernelPiP8Particle --------------------------
	.section	.nv.constant0._Z19updateDensityKernelPiP8Particle,"a",@progbits
	.sectionflags	@""
	.align	4
.nv.constant0._Z19updateDensityKernelPiP8Particle:
	.zero		912


//--------------------- .nv.constant0._Z16neighbour_kernelPiS_P8Particle --------------------------
	.section	.nv.constant0._Z16neighbour_kernelPiS_P8Particle,"a",@progbits
	.sectionflags	@""
	.align	4
.nv.constant0._Z16neighbour_kernelPiS_P8Particle:
	.zero		920


//--------------------- SYMBOLS --------------------------

	.type		.nv.reservedSmem.offset0,@object
	.size		.nv.reservedSmem.offset0,0x4
	.type		vprintf,@function
